def matmul_kernel(
    a_ptr,
    b_ptr,
    c_ptr,
    M,
    N,
    K,
    stride_am,
    stride_ak,
    stride_bk,
    stride_bn,
    stride_cm,
    stride_cn,
    BLOCK_M: tl.constexpr,
    BLOCK_N: tl.constexpr,
    BLOCK_K: tl.constexpr,
    GROUP_M: tl.constexpr,
):
    pid = tl.program_id(axis=0)
    num_pid_m = tl.cdiv(M, BLOCK_M)
    num_pid_n = tl.cdiv(N, BLOCK_N)
    num_pid_in_group = GROUP_M * num_pid_n
    group_id = pid // num_pid_in_group
    first_pid_m = group_id * GROUP_M
    group_size_m = min(num_pid_m - first_pid_m, GROUP_M)
    pid_m = first_pid_m + ((pid % num_pid_in_group) % group_size_m)
    pid_n = (pid % num_pid_in_group) // group_size_m

    offs_am = (pid_m * BLOCK_M + tl.arange(0, BLOCK_M)) % M
    offs_bn = (pid_n * BLOCK_N + tl.arange(0, BLOCK_N)) % N
    offs_k = tl.arange(0, BLOCK_K)
    a_ptrs = a_ptr + offs_am[:, None] * stride_am + offs_k[None, :] * stride_ak
    b_ptrs = b_ptr + offs_k[:, None] * stride_bk + offs_bn[None, :] * stride_bn

    acc = tl.zeros((BLOCK_M, BLOCK_N), dtype=tl.float32)
    for kk in range(0, tl.cdiv(K, BLOCK_K)):
        a = tl.load(a_ptrs, mask=offs_k[None, :] < K - kk * BLOCK_K, other=0.0)
        b = tl.load(b_ptrs, mask=offs_k[:, None] < K - kk * BLOCK_K, other=0.0)
        acc = tl.dot(a, b, acc)
        a_ptrs += BLOCK_K * stride_ak
        b_ptrs += BLOCK_K * stride_bk

    c = acc.to(c_ptr.dtype.element_ty)
    offs_cm = pid_m * BLOCK_M + tl.arange(0, BLOCK_M)
    offs_cn = pid_n * BLOCK_N + tl.arange(0, BLOCK_N)
    c_ptrs = c_ptr + offs_cm[:, None] * stride_cm + offs_cn[None, :] * stride_cn
    mask = (offs_cm[:, None] < M) & (offs_cn[None, :] < N)
    tl.store(c_ptrs, c, mask=mask)

# config = {"BLOCK_K": 64, "BLOCK_M": 256, "BLOCK_N": 64, "GROUP_M": 8, "arch": "sm_100", "dtype": "fp32", "num_ctas": 4, "num_stages": 3, "num_warps": 4}
# arch = sm_100


// ===== COMPILED SASS (sm_100a) =====

	.target	sm_100a

	.elftype	@"ET_EXEC"


//--------------------- .note.nv.tkinfo           --------------------------
	.section	.note.nv.tkinfo,"",@"SHT_NOTE"
	.sectionflags	@"SHF_NOTE_NV_TKINFO"
	.tkinfo
        /*0018*/ 	.word	0x00000081
        /*0030*/ 	.string	""
        /*0030*/ 	.string	"ptxas-blackwell"
        /*0030*/ 	.string	"Cuda compilation tools, release 12.9, V12.9.86"
        /*0030*/ 	.string	"Build cuda_12.9.r12.9/compiler.36037853_0"
        /*0030*/ 	.string	"-v  -suppress-debug-info  -lineinfo  -arch sm_100a "



//--------------------- .note.nv.cuver            --------------------------
	.section	.note.nv.cuver,"",@"SHT_NOTE"
	.sectionflags	@"SHF_NOTE_NV_CUVER"
        /*0018*/ 	.short	0x0001
        /*001a*/ 	.short	0x0064
        /*001c*/ 	.short	0x0001
        /*001e*/ 	.short	0x0000
        /*0020*/ 	.short	0x0001
        /*0022*/ 	.short	0x0000


//--------------------- .nv.info                  --------------------------
	.section	.nv.info,"",@"SHT_CUDA_INFO"
	.align	4


	//----- nvinfo : EIATTR_REGCOUNT
	.align		4
        /*0000*/ 	.byte	0x04, 0x2f
        /*0002*/ 	.short	(.L_4 - .L_3)
	.align		4
.L_3:
        /*0004*/ 	.word	index@(matmul_kernel)
        /*0008*/ 	.word	0x000000ff


	//----- nvinfo : EIATTR_FRAME_SIZE
	.align		4
.L_4:
        /*000c*/ 	.byte	0x04, 0x11
        /*000e*/ 	.short	(.L_6 - .L_5)
	.align		4
.L_5:
        /*0010*/ 	.word	index@($__internal_2_$__cuda_sm10x_tcgen05_guardrail_trap_unallocated_columns_being_dealloced)
        /*0014*/ 	.word	0x00000008


	//----- nvinfo : EIATTR_FRAME_SIZE
	.align		4
.L_6:
        /*0018*/ 	.byte	0x04, 0x11
        /*001a*/ 	.short	(.L_8 - .L_7)
	.align		4
.L_7:
        /*001c*/ 	.word	index@($__internal_1_$__cuda_sm10x_tcgen05_guardrail_trap_phase_invalid_during_alloc)
        /*0020*/ 	.word	0x00000008


	//----- nvinfo : EIATTR_FRAME_SIZE
	.align		4
.L_8:
        /*0024*/ 	.byte	0x04, 0x11
        /*0026*/ 	.short	(.L_10 - .L_9)
	.align		4
.L_9:
        /*0028*/ 	.word	index@($__internal_0_$__cuda_sm10x_tcgen05_guardrail_trap_col_being_dealloced_not_returned_by_alloc)
        /*002c*/ 	.word	0x00000008


	//----- nvinfo : EIATTR_FRAME_SIZE
	.align		4
.L_10:
        /*0030*/ 	.byte	0x04, 0x11
        /*0032*/ 	.short	(.L_12 - .L_11)
	.align		4
.L_11:
        /*0034*/ 	.word	index@(matmul_kernel)
        /*0038*/ 	.word	0x00000008


	//----- nvinfo : EIATTR_MIN_STACK_SIZE
	.align		4
.L_12:
        /*003c*/ 	.byte	0x04, 0x12
        /*003e*/ 	.short	(.L_14 - .L_13)
	.align		4
.L_13:
        /*0040*/ 	.word	index@(matmul_kernel)
        /*0044*/ 	.word	0x00000008
.L_14:


//--------------------- .nv.info.matmul_kernel    --------------------------
	.section	.nv.info.matmul_kernel,"",@"SHT_CUDA_INFO"
	.sectionflags	@""
	.align	4


	//----- nvinfo : EIATTR_CUDA_API_VERSION
	.align		4
        /*0000*/ 	.byte	0x04, 0x37
        /*0002*/ 	.short	(.L_16 - .L_15)
.L_15:
        /*0004*/ 	.word	0x00000081


	//----- nvinfo : EIATTR_KPARAM_INFO
	.align		4
.L_16:
        /*0008*/ 	.byte	0x04, 0x17
        /*000a*/ 	.short	(.L_18 - .L_17)
.L_17:
        /*000c*/ 	.word	0x00000000
        /*0010*/ 	.short	0x000d
        /*0012*/ 	.short	0x0048
        /*0014*/ 	.byte	0x00, 0xf4, 0x21, 0x00


	//----- nvinfo : EIATTR_KPARAM_INFO
	.align		4
.L_18:
        /*0018*/ 	.byte	0x04, 0x17
        /*001a*/ 	.short	(.L_20 - .L_19)
.L_19:
        /*001c*/ 	.word	0x00000000
        /*0020*/ 	.short	0x000c
        /*0022*/ 	.short	0x0040
        /*0024*/ 	.byte	0x00, 0xf4, 0x21, 0x00


	//----- nvinfo : EIATTR_KPARAM_INFO
	.align		4
.L_20:
        /*0028*/ 	.byte	0x04, 0x17
        /*002a*/ 	.short	(.L_22 - .L_21)
.L_21:
        /*002c*/ 	.word	0x00000000
        /*0030*/ 	.short	0x000b
        /*0032*/ 	.short	0x0038
        /*0034*/ 	.byte	0x00, 0xf0, 0x11, 0x00


	//----- nvinfo : EIATTR_KPARAM_INFO
	.align		4
.L_22:
        /*0038*/ 	.byte	0x04, 0x17
        /*003a*/ 	.short	(.L_24 - .L_23)
.L_23:
        /*003c*/ 	.word	0x00000000
        /*0040*/ 	.short	0x000a
        /*0042*/ 	.short	0x0034
        /*0044*/ 	.byte	0x00, 0xf0, 0x11, 0x00


	//----- nvinfo : EIATTR_KPARAM_INFO
	.align		4
.L_24:
        /*0048*/ 	.byte	0x04, 0x17
        /*004a*/ 	.short	(.L_26 - .L_25)
.L_25:
        /*004c*/ 	.word	0x00000000
        /*0050*/ 	.short	0x0009
        /*0052*/ 	.short	0x0030
        /*0054*/ 	.byte	0x00, 0xf0, 0x11, 0x00


	//----- nvinfo : EIATTR_KPARAM_INFO
	.align		4
.L_26:
        /*0058*/ 	.byte	0x04, 0x17
        /*005a*/ 	.short	(.L_28 - .L_27)
.L_27:
        /*005c*/ 	.word	0x00000000
        /*0060*/ 	.short	0x0008
        /*0062*/ 	.short	0x002c
        /*0064*/ 	.byte	0x00, 0xf0, 0x11, 0x00


	//----- nvinfo : EIATTR_KPARAM_INFO
	.align		4
.L_28:
        /*0068*/ 	.byte	0x04, 0x17
        /*006a*/ 	.short	(.L_30 - .L_29)
.L_29:
        /*006c*/ 	.word	0x00000000
        /*0070*/ 	.short	0x0007
        /*0072*/ 	.short	0x0028
        /*0074*/ 	.byte	0x00, 0xf0, 0x11, 0x00


	//----- nvinfo : EIATTR_KPARAM_INFO
	.align		4
.L_30:
        /*0078*/ 	.byte	0x04, 0x17
        /*007a*/ 	.short	(.L_32 - .L_31)
.L_31:
        /*007c*/ 	.word	0x00000000
        /*0080*/ 	.short	0x0006
        /*0082*/ 	.short	0x0024
        /*0084*/ 	.byte	0x00, 0xf0, 0x11, 0x00


	//----- nvinfo : EIATTR_KPARAM_INFO
	.align		4
.L_32:
        /*0088*/ 	.byte	0x04, 0x17
        /*008a*/ 	.short	(.L_34 - .L_33)
.L_33:
        /*008c*/ 	.word	0x00000000
        /*0090*/ 	.short	0x0005
        /*0092*/ 	.short	0x0020
        /*0094*/ 	.byte	0x00, 0xf0, 0x11, 0x00


	//----- nvinfo : EIATTR_KPARAM_INFO
	.align		4
.L_34:
        /*0098*/ 	.byte	0x04, 0x17
        /*009a*/ 	.short	(.L_36 - .L_35)
.L_35:
        /*009c*/ 	.word	0x00000000
        /*00a0*/ 	.short	0x0004
        /*00a2*/ 	.short	0x001c
        /*00a4*/ 	.byte	0x00, 0xf0, 0x11, 0x00


	//----- nvinfo : EIATTR_KPARAM_INFO
	.align		4
.L_36:
        /*00a8*/ 	.byte	0x04, 0x17
        /*00aa*/ 	.short	(.L_38 - .L_37)
.L_37:
        /*00ac*/ 	.word	0x00000000
        /*00b0*/ 	.short	0x0003
        /*00b2*/ 	.short	0x0018
        /*00b4*/ 	.byte	0x00, 0xf0, 0x11, 0x00


	//----- nvinfo : EIATTR_KPARAM_INFO
	.align		4
.L_38:
        /*00b8*/ 	.byte	0x04, 0x17
        /*00ba*/ 	.short	(.L_40 - .L_39)
.L_39:
        /*00bc*/ 	.word	0x00000000
        /*00c0*/ 	.short	0x0002
        /*00c2*/ 	.short	0x0010
        /*00c4*/ 	.byte	0x00, 0xf4, 0x21, 0x00


	//----- nvinfo : EIATTR_KPARAM_INFO
	.align		4
.L_40:
        /*00c8*/ 	.byte	0x04, 0x17
        /*00ca*/ 	.short	(.L_42 - .L_41)
.L_41:
        /*00cc*/ 	.word	0x00000000
        /*00d0*/ 	.short	0x0001
        /*00d2*/ 	.short	0x0008
        /*00d4*/ 	.byte	0x00, 0xf4, 0x21, 0x00


	//----- nvinfo : EIATTR_KPARAM_INFO
	.align		4
.L_42:
        /*00d8*/ 	.byte	0x04, 0x17
        /*00da*/ 	.short	(.L_44 - .L_43)
.L_43:
        /*00dc*/ 	.word	0x00000000
        /*00e0*/ 	.short	0x0000
        /*00e2*/ 	.short	0x0000
        /*00e4*/ 	.byte	0x00, 0xf4, 0x21, 0x00


	//----- nvinfo : EIATTR_EXPLICIT_CLUSTER
	.align		4
.L_44:
        /*00e8*/ 	.byte	0x01, 0x3e
	.zero		2


	//----- nvinfo : EIATTR_CTA_PER_CLUSTER
	.align		4
        /*00ec*/ 	.byte	0x04, 0x3d
        /*00ee*/ 	.short	(.L_46 - .L_45)
.L_45:
        /*00f0*/ 	.word	0x00000004
        /*00f4*/ 	.word	0x00000001
        /*00f8*/ 	.word	0x00000001


	//----- nvinfo : EIATTR_AT_ENTRY_FRAGMENTS
	.align		4
.L_46:
        /*00fc*/ 	.byte	0x04, 0x4f
        /*00fe*/ 	.short	(.L_48 - .L_47)


	//   ....[0]....
.L_47:
        /*0100*/ 	.word	0x00000004


	//----- nvinfo : EIATTR_RESERVED_SMEM_USED
	.align		4
.L_48:
        /*0104*/ 	.byte	0x01, 0x41
	.zero		2


	//----- nvinfo : EIATTR_SPARSE_MMA_MASK
	.align		4
        /*0108*/ 	.byte	0x03, 0x50
        /*010a*/ 	.short	0x0000


	//----- nvinfo : EIATTR_TCGEN05_1CTA_USED
	.align		4
        /*010c*/ 	.byte	0x01, 0x51
	.zero		2


	//----- nvinfo : EIATTR_MAXREG_COUNT
	.align		4
        /*0110*/ 	.byte	0x03, 0x1b
        /*0112*/ 	.short	0x00ff


	//----- nvinfo : EIATTR_NUM_BARRIERS
	.align		4
        /*0114*/ 	.byte	0x02, 0x4c
        /*0116*/ 	.byte	0x01
	.zero		1


	//----- nvinfo : EIATTR_ANNOTATIONS
	.align		4
        /*0118*/ 	.byte	0x04, 0x55
        /*011a*/ 	.short	(.L_50 - .L_49)


	//   ....[0]....
.L_49:
        /*011c*/ 	.word	0x00000001
        /*0120*/ 	.byte	0x00, 0x0c, 0x00, 0x00, 0x01, 0x00, 0x00, 0x00, 0x00, 0x2d, 0x00, 0x00, 0x01, 0x00, 0x00, 0x00
        /*0130*/ 	.byte	0xa0, 0x73, 0x00, 0x00, 0x01, 0x00, 0x00, 0x00, 0xc0, 0x73, 0x00, 0x00


	//----- nvinfo : EIATTR_INT_WARP_WIDE_INSTR_OFFSETS
	.align		4
.L_50:
        /*013c*/ 	.byte	0x04, 0x31
        /*013e*/ 	.short	(.L_52 - .L_51)


	//   ....[0]....
.L_51:
        /*0140*/ 	.word	0x00002fe0


	//   ....[1]....
        /*0144*/ 	.word	0x00003000


	//   ....[2]....
        /*0148*/ 	.word	0x00003130


	//   ....[3]....
        /*014c*/ 	.word	0x0000b630


	//   ....[4]....
        /*0150*/ 	.word	0x0000b680


	//----- nvinfo : EIATTR_COOP_GROUP_MASK_REGIDS
	.align		4
.L_52:
        /*0154*/ 	.byte	0x04, 0x29
        /*0156*/ 	.short	(.L_54 - .L_53)


	//   ....[0]....
.L_53:
        /*0158*/ 	.word	0xffffffff


	//   ....[1]....
        /*015c*/ 	.word	0xffffffff


	//   ....[2]....
        /*0160*/ 	.word	0xffffffff


	//   ....[3]....
        /*0164*/ 	.word	0xffffffff


	//----- nvinfo : EIATTR_COOP_GROUP_INSTR_OFFSETS
	.align		4
.L_54:
        /*0168*/ 	.byte	0x04, 0x28
        /*016a*/ 	.short	(.L_56 - .L_55)


	//   ....[0]....
.L_55:
        /*016c*/ 	.word	0x00000070


	//   ....[1]....
        /*0170*/ 	.word	0x00000330


	//   ....[2]....
        /*0174*/ 	.word	0x0000b4c0


	//   ....[3]....
        /*0178*/ 	.word	0x0000b730


	//----- nvinfo : EIATTR_VRC_CTA_INIT_COUNT
	.align		4
.L_56:
        /*017c*/ 	.byte	0x02, 0x4a
        /*017e*/ 	.byte	0x80
	.zero		1


	//----- nvinfo : EIATTR_MBARRIER_INSTR_OFFSETS
	.align		4
        /*0180*/ 	.byte	0x04, 0x39
        /*0182*/ 	.short	(.L_58 - .L_57)


	//   ....[0]....
.L_57:
        /*0184*/ 	.word	0x00003260
        /*0188*/ 	.word	0x000000ff
        /*018c*/ 	.word	0x00000000
        /*0190*/ 	.short	0x0100
        /*0192*/ 	.byte	0x1c
	.zero		1


	//   ....[1]....
        /*0194*/ 	.word	0x000033f0
        /*0198*/ 	.word	0x000000ff
        /*019c*/ 	.word	0x00018008
        /*01a0*/ 	.short	0x0100
        /*01a2*/ 	.byte	0x1d
	.zero		1


	//   ....[2]....
        /*01a4*/ 	.word	0x00008b30
        /*01a8*/ 	.word	0x000000ff
        /*01ac*/ 	.word	0x00000000
        /*01b0*/ 	.short	0x010a
        /*01b2*/ 	.byte	0x21
	.zero		1


	//   ....[3]....
        /*01b4*/ 	.word	0x0000a540
        /*01b8*/ 	.word	0x000000ff
        /*01bc*/ 	.word	0x00000000
        /*01c0*/ 	.short	0x010a
        /*01c2*/ 	.byte	0x1c
	.zero		1


	//   ....[4]....
        /*01c4*/ 	.word	0x0000a5c0
        /*01c8*/ 	.word	0x000000ff
        /*01cc*/ 	.word	0x00018000
        /*01d0*/ 	.short	0x0108
        /*01d2*/ 	.byte	0x1d
	.zero		1


	//   ....[5]....
        /*01d4*/ 	.word	0x0000a6e0
        /*01d8*/ 	.word	0x000000ff
        /*01dc*/ 	.word	0x00018008
        /*01e0*/ 	.short	0x0108
        /*01e2*/ 	.byte	0x1d
	.zero		1


	//   ....[6]....
        /*01e4*/ 	.word	0x0000b750
        /*01e8*/ 	.word	0x000000ff
        /*01ec*/ 	.word	0x00000000
        /*01f0*/ 	.short	0x010a
        /*01f2*/ 	.byte	0x21
	.zero		1


	//   ....[7]....
        /*01f4*/ 	.word	0x0000b780
        /*01f8*/ 	.word	0x000000ff
        /*01fc*/ 	.word	0x00000000
        /*0200*/ 	.short	0x010a
        /*0202*/ 	.byte	0x1c
	.zero		1


	//----- nvinfo : EIATTR_NUM_MBARRIERS
	.align		4
.L_58:
        /*0204*/ 	.byte	0x03, 0x38
        /*0206*/ 	.short	0x0002


	//----- nvinfo : EIATTR_EXIT_INSTR_OFFSETS
	.align		4
        /*0208*/ 	.byte	0x04, 0x1c
        /*020a*/ 	.short	(.L_60 - .L_59)


	//   ....[0]....
.L_59:
        /*020c*/ 	.word	0x0000b740


	//----- nvinfo : EIATTR_REQNTID
	.align		4
.L_60:
        /*0210*/ 	.byte	0x04, 0x10
        /*0212*/ 	.short	(.L_62 - .L_61)
.L_61:
        /*0214*/ 	.word	0x00000080
        /*0218*/ 	.word	0x00000001
        /*021c*/ 	.word	0x00000001


	//----- nvinfo : EIATTR_CRS_STACK_SIZE
	.align		4
.L_62:
        /*0220*/ 	.byte	0x04, 0x1e
        /*0222*/ 	.short	(.L_64 - .L_63)
.L_63:
        /*0224*/ 	.word	0x00000000


	//----- nvinfo : EIATTR_CBANK_PARAM_SIZE
	.align		4
.L_64:
        /*0228*/ 	.byte	0x03, 0x19
        /*022a*/ 	.short	0x0050


	//----- nvinfo : EIATTR_PARAM_CBANK
	.align		4
        /*022c*/ 	.byte	0x04, 0x0a
        /*022e*/ 	.short	(.L_66 - .L_65)
	.align		4
.L_65:
        /*0230*/ 	.word	index@(.nv.constant0.matmul_kernel)
        /*0234*/ 	.short	0x0380
        /*0236*/ 	.short	0x0050


	//----- nvinfo : EIATTR_SW_WAR
	.align		4
.L_66:
        /*0238*/ 	.byte	0x04, 0x36
        /*023a*/ 	.short	(.L_68 - .L_67)
.L_67:
        /*023c*/ 	.word	0x00000008
.L_68:


//--------------------- .nv.compat                --------------------------
	.section	.nv.compat,"",@"SHT_CUDA_COMPAT_INFO"
	.align	4
        /*0000*/ 	.byte	0x02, 0x02, 0x02, 0x00, 0x02, 0x05, 0x05, 0x00, 0x02, 0x03, 0x00, 0x00, 0x02, 0x06, 0x01, 0x00


//--------------------- .nv.callgraph             --------------------------
	.section	.nv.callgraph,"",@"SHT_CUDA_CALLGRAPH"
	.align	4
	.sectionentsize	8
	.align		4
        /*0000*/ 	.word	0x00000000
	.align		4
        /*0004*/ 	.word	0xffffffff
	.align		4
        /*0008*/ 	.word	0x00000000
	.align		4
        /*000c*/ 	.word	0xfffffffe
	.align		4
        /*0010*/ 	.word	0x00000000
	.align		4
        /*0014*/ 	.word	0xfffffffd
	.align		4
        /*0018*/ 	.word	0x00000000
	.align		4
        /*001c*/ 	.word	0xfffffffc


//--------------------- .text.matmul_kernel       --------------------------
	.section	.text.matmul_kernel,"ax",@progbits
	.align	128
        .global         matmul_kernel
        .type           matmul_kernel,@function
        .size           matmul_kernel,(.L_x_20 - matmul_kernel)
        .other          matmul_kernel,@"STO_CUDA_ENTRY STV_DEFAULT"
matmul_kernel:
.text.matmul_kernel:
[----:B------:R-:W1:Y:S01]  /*0000*/  LDC R1, c[0x0][0x37c] ;  /* 0x0000df00ff017b82 */ /* 0x000e620000000800 */
[----:B------:R-:W2:Y:S01]  /*0010*/  S2R R0, SR_TID.X ;  /* 0x0000000000007919 */ /* 0x000ea20000002100 */
[----:B-1----:R-:W-:Y:S01]  /*0020*/  VIADD R1, R1, 0xfffffff8 ;  /* 0xfffffff801017836 */ /* 0x002fe20000000000 */
[----:B--2---:R-:W-:-:S13]  /*0030*/  ISETP.GE.U32.AND P0, PT, R0, 0x20, PT ;  /* 0x000000200000780c */ /* 0x004fda0003f06070 */
[----:B------:R-:W-:Y:S02]  /*0040*/  VOTEU.ANY UP0, P0 ;  /* 0x0000000000ff7886 */ /* 0x000fe40000000100 */
[----:B------:R-:W-:Y:S05]  /*0050*/  BRA.U UP0, `(.L_x_0) ;  /* 0x0000000100b87547 */ /* 0x000fea000b800000 */
[----:B------:R-:W1:Y:S01]  /*0060*/  S2UR UR6, SR_CgaCtaId ;  /* 0x00000000000679c3 */ /* 0x000e620000008800 */
[----:B------:R-:W-:Y:S01]  /*0070*/  NOP ;  /* 0x0000000000007918 */ /* 0x000fe20000000000 */
[----:B------:R-:W-:Y:S02]  /*0080*/  UMOV UR4, 0x40 ;  /* 0x0000004000047882 */ /* 0x000fe40000000000 */
[----:B-1----:R-:W-:-:S09]  /*0090*/  ULEA UR4, UR6, UR4, 0x18 ;  /* 0x0000000406047291 */ /* 0x002fd2000f8ec0ff */
[----:B------:R-:W1:Y:S01]  /*00a0*/  LDS.U8 R0, [UR4] ;  /* 0x00000004ff007984 */ /* 0x000e620008000000 */
[----:B------:R-:W-:Y:S02]  /*00b0*/  UMOV UR4, 0x400 ;  /* 0x0000040000047882 */ /* 0x000fe40000000000 */
[----:B------:R-:W-:Y:S01]  /*00c0*/  ULEA UR4, UR6, UR4, 0x18 ;  /* 0x0000000406047291 */ /* 0x000fe2000f8ec0ff */
[----:B-1----:R-:W-:-:S13]  /*00d0*/  ISETP.NE.AND P0, PT, R0, RZ, PT ;  /* 0x000000ff0000720c */ /* 0x002fda0003f05270 */
[----:B------:R-:W-:Y:S05]  /*00e0*/  @P0 BRA `(.L_x_1) ;  /* 0x00000000007c0947 */ /* 0x000fea0003800000 */
[----:B------:R-:W-:-:S13]  /*00f0*/  ELECT P0, URZ, PT ;  /* 0x0000000000ff782f */ /* 0x000fda0003800000 */
[----:B------:R-:W-:Y:S05]  /*0100*/  @!P0 BRA `(.L_x_2) ;  /* 0x0000000000848947 */ /* 0x000fea0003800000 */
[----:B------:R-:W-:Y:S01]  /*0110*/  UMOV UR5, 0x2 ;  /* 0x0000000200057882 */ /* 0x000fe20000000000 */
[----:B------:R-:W-:Y:S02]  /*0120*/  IMAD.MOV.U32 R4, RZ, RZ, 0x1 ;  /* 0x00000001ff047424 */ /* 0x000fe400078e00ff */
[----:B------:R-:W-:Y:S02]  /*0130*/  IMAD.MOV.U32 R5, RZ, RZ, 0x3 ;  /* 0x00000003ff057424 */ /* 0x000fe400078e00ff */
[----:B------:R-:W-:Y:S04]  /*0140*/  DEPBAR.LE SB1, 0x36 ;  /* 0x00009d800000791a */ /* 0x000fe80000000000 */
[----:B------:R-:W1:Y:S02]  /*0150*/  UTCATOMSWS.FIND_AND_SET.ALIGN UP1, UR5, UR5 ;  /* 0x00000005000575e3 */ /* 0x000e640008020800 */
[----:B-1----:R-:W-:-:S04]  /*0160*/  PLOP3.LUT P0, PT, PT, PT, UP1, 0x80, 0x8 ;  /* 0x000000000008781c */ /* 0x002fc80003f0f018 */
[----:B------:R-:W-:-:S04]  /*0170*/  SEL R0, RZ, 0xffffffff, !P0 ;  /* 0xffffffffff007807 */ /* 0x000fc80004000000 */
[----:B------:R-:W-:Y:S01]  /*0180*/  ISETP.NE.AND P0, PT, R0, RZ, PT ;  /* 0x000000ff0000720c */ /* 0x000fe20003f05270 */
[----:B------:R-:W-:-:S12]  /*0190*/  IMAD.U32 R0, RZ, RZ, UR5 ;  /* 0x00000005ff007e24 */ /* 0x000fd8000f8e00ff */
[----:B------:R-:W-:Y:S05]  /*01a0*/  @P0 BRA `(.L_x_3) ;  /* 0x0000000000240947 */ /* 0x000fea0003800000 */
.L_x_4:
[----:B------:R-:W-:Y:S05]  /*01b0*/  NANOSLEEP 0x64 ;  /* 0x000000640000795d */ /* 0x000fea0003800000 */
[----:B------:R-:W-:-:S05]  /*01c0*/  UMOV UR5, 0x2 ;  /* 0x0000000200057882 */ /* 0x000fca0000000000 */
[----:B------:R-:W-:Y:S04]  /*01d0*/  DEPBAR.LE SB1, 0x36 ;  /* 0x00009d800000791a */ /* 0x000fe80000000000 */
[----:B------:R-:W1:Y:S02]  /*01e0*/  UTCATOMSWS.FIND_AND_SET.ALIGN UP1, UR5, UR5 ;  /* 0x00000005000575e3 */ /* 0x000e640008020800 */
[----:B-1----:R-:W-:-:S04]  /*01f0*/  PLOP3.LUT P0, PT, PT, PT, UP1, 0x80, 0x8 ;  /* 0x000000000008781c */ /* 0x002fc80003f0f018 */
[----:B------:R-:W-:-:S04]  /*0200*/  SEL R0, RZ, 0xffffffff, !P0 ;  /* 0xffffffffff007807 */ /* 0x000fc80004000000 */
[----:B------:R-:W-:Y:S01]  /*0210*/  ISETP.NE.AND P0, PT, R0, RZ, PT ;  /* 0x000000ff0000720c */ /* 0x000fe20003f05270 */
[----:B------:R-:W-:-:S12]  /*0220*/  IMAD.U32 R0, RZ, RZ, UR5 ;  /* 0x00000005ff007e24 */ /* 0x000fd8000f8e00ff */
[----:B------:R-:W-:Y:S05]  /*0230*/  @!P0 BRA `(.L_x_4) ;  /* 0xfffffffc00dc8947 */ /* 0x000fea000383ffff */
.L_x_3:
[C---:B------:R-:W-:Y:S01]  /*0240*/  VIADD R3, R0.reuse, 0x10 ;  /* 0x0000001000037836 */ /* 0x040fe20000000000 */
[----:B------:R-:W-:Y:S01]  /*0250*/  UMOV UR5, 0x50 ;  /* 0x0000005000057882 */ /* 0x000fe20000000000 */
[----:B------:R-:W-:Y:S01]  /*0260*/  SHF.L.U32 R2, R5, R0, RZ ;  /* 0x0000000005027219 */ /* 0x000fe200000006ff */
[----:B------:R-:W-:Y:S01]  /*0270*/  ULEA UR5, UR6, UR5, 0x18 ;  /* 0x0000000506057291 */ /* 0x000fe2000f8ec0ff */
[----:B------:R-:W-:Y:S01]  /*0280*/  IMAD.SHL.U32 R0, R0, 0x20, RZ ;  /* 0x0000002000007824 */ /* 0x000fe200078e00ff */
[----:B------:R-:W-:-:S04]  /*0290*/  SHF.L.U32 R3, R4, R3, RZ ;  /* 0x0000000304037219 */ /* 0x000fc800000006ff */
[----:B------:R-:W-:-:S05]  /*02a0*/  LOP3.LUT R2, R3, R2, RZ, 0xfc, !PT ;  /* 0x0000000203027212 */ /* 0x000fca00078efcff */
[----:B------:R1:W-:Y:S04]  /*02b0*/  ATOMS.OR RZ, [UR5], R2 ;  /* 0x00000002ffff798c */ /* 0x0003e8000b000005 */
[----:B------:R1:W-:Y:S01]  /*02c0*/  STS [UR4], R0 ;  /* 0x00000000ff007988 */ /* 0x0003e20008000804 */
[----:B------:R-:W-:Y:S05]  /*02d0*/  BRA `(.L_x_2) ;  /* 0x0000000000107947 */ /* 0x000fea0003800000 */
.L_x_1:
[----:B------:R-:W-:Y:S01]  /*02e0*/  IMAD.MOV.U32 R0, RZ, RZ, -0x1 ;  /* 0xffffffffff007424 */ /* 0x000fe200078e00ff */
[----:B------:R-:W-:-:S04]  /*02f0*/  MOV R2, 0x320 ;  /* 0x0000032000027802 */ /* 0x000fc80000000f00 */
[----:B------:R1:W-:Y:S03]  /*0300*/  STS [UR4], R0 ;  /* 0x00000000ff007988 */ /* 0x0003e60008000804 */
[----:B-1----:R-:W-:Y:S05]  /*0310*/  CALL.REL.NOINC `($__internal_1_$__cuda_sm10x_tcgen05_guardrail_trap_phase_invalid_during_alloc) ;  /* 0x000000b400307944 */ /* 0x002fea0003c00000 */
.L_x_2:
[----:B------:R-:W-:Y:S05]  /*0320*/  WARPSYNC.ALL ;  /* 0x0000000000007948 */ /* 0x000fea0003800000 */
[----:B------:R-:W-:Y:S01]  /*0330*/  NOP ;  /* 0x0000000000007918 */ /* 0x000fe20000000000 */
.L_x_0:
[----:B------:R-:W2:Y:S08]  /*0340*/  LDC.64 R32, c[0x0][0x398] ;  /* 0x0000e600ff207b82 */ /* 0x000eb00000000a00 */
[----:B------:R-:W3:Y:S02]  /*0350*/  S2UR UR5, SR_CgaSize ;  /* 0x00000000000579c3 */ /* 0x000ee40000008a00 */
[----:B---3--:R-:W-:-:S12]  /*0360*/  UIMAD UR5, UR5, -0xa0, URZ ;  /* 0xffffff60050578a4 */ /* 0x008fd8000f8e02ff */
[----:B------:R-:W3:Y:S01]  /*0370*/  LDCU UR5, c[0x0][UR5+0x2b0] ;  /* 0x00005600050577ac */ /* 0x000ee20008000800 */
[----:B------:R-:W4:Y:S01]  /*0380*/  S2R R80, SR_TID.X ;  /* 0x0000000000507919 */ /* 0x000f220000002100 */
[----:B------:R-:W5:Y:S01]  /*0390*/  LDCU UR32, c[0x0][0x3a0] ;  /* 0x00007400ff2077ac */ /* 0x000f620008000800 */
[----:B------:R-:W1:Y:S01]  /*03a0*/  S2UR UR4, SR_CTAID.X ;  /* 0x00000000000479c3 */ /* 0x000e620000002500 */
[----:B------:R-:W3:Y:S01]  /*03b0*/  LDCU.64 UR16, c[0x0][0x3a8] ;  /* 0x00007500ff1077ac */ /* 0x000ee20008000a00 */
[----:B------:R-:W1:Y:S01]  /*03c0*/  LDCU.128 UR20, c[0x0][0x380] ;  /* 0x00007000ff1477ac */ /* 0x000e620008000c00 */
[----:B------:R-:W-:Y:S01]  /*03d0*/  UMOV UR29, 0x400 ;  /* 0x00000400001d7882 */ /* 0x000fe20000000000 */
[----:B------:R-:W1:Y:S01]  /*03e0*/  LDCU UR9, c[0x0][0x3b0] ;  /* 0x00007600ff0977ac */ /* 0x000e620008000800 */
[----:B------:R-:W-:Y:S01]  /*03f0*/  UMOV UR7, 0x1 ;  /* 0x0000000100077882 */ /* 0x000fe20000000000 */
[----:B-----5:R-:W-:Y:S01]  /*0400*/  UIADD3 UR12, UPT, UPT, UR32, 0x3f, URZ ;  /* 0x0000003f200c7890 */ /* 0x020fe2000fffe0ff */
[----:B-12---:R-:W-:Y:S01]  /*0410*/  VIADD R0, R33, 0x3f ;  /* 0x0000003f21007836 */ /* 0x006fe20000000000 */
[----:B------:R-:W-:Y:S01]  /*0420*/  IABS R16, R32 ;  /* 0x0000002000107213 */ /* 0x000fe20000000000 */
[----:B------:R-:W1:Y:S01]  /*0430*/  LDCU.64 UR38, c[0x0][0x358] ;  /* 0x00006b00ff2677ac */ /* 0x000e620008000a00 */
[----:B------:R-:W-:Y:S01]  /*0440*/  ISETP.NE.AND P5, PT, R32, RZ, PT ;  /* 0x000000ff2000720c */ /* 0x000fe20003fa5270 */
[----:B---3--:R-:W-:Y:S01]  /*0450*/  IMAD.U32 R85, RZ, RZ, UR16 ;  /* 0x00000010ff557e24 */ /* 0x008fe2000f8e00ff */
[----:B------:R-:W-:Y:S01]  /*0460*/  SHF.R.S32.HI R3, RZ, 0x1f, R0 ;  /* 0x0000001fff037819 */ /* 0x000fe20000011400 */
[----:B------:R-:W-:Y:S01]  /*0470*/  UISETP.GT.AND UP1, UPT, UR12, 0x3f, UPT ;  /* 0x0000003f0c00788c */ /* 0x000fe2000bf24270 */
[----:B------:R-:W-:Y:S01]  /*0480*/  IMAD.U32 R58, RZ, RZ, UR16 ;  /* 0x00000010ff3a7e24 */ /* 0x000fe2000f8e00ff */
[----:B------:R-:W-:Y:S01]  /*0490*/  I2FP.F32.U32 R5, UR4 ;  /* 0x0000000400057c45 */ /* 0x000fe20008201000 */
[----:B------:R-:W-:Y:S01]  /*04a0*/  IMAD.U32 R60, RZ, RZ, UR16 ;  /* 0x00000010ff3c7e24 */ /* 0x000fe2000f8e00ff */
[----:B------:R-:W-:Y:S01]  /*04b0*/  LEA.HI R3, R3, R0, RZ, 0x6 ;  /* 0x0000000003037211 */ /* 0x000fe200078f30ff */
[----:B------:R-:W-:Y:S01]  /*04c0*/  USEL UR4, URZ, 0x4, !UP1 ;  /* 0x00000004ff047887 */ /* 0x000fe2000c800000 */
[--C-:B----4-:R-:W-:Y:S01]  /*04d0*/  SHF.R.S32.HI R8, RZ, 0x6, R80.reuse ;  /* 0x00000006ff087819 */ /* 0x110fe20000011450 */
[----:B------:R-:W-:Y:S01]  /*04e0*/  FMUL R5, R5, UR5 ;  /* 0x0000000505057c20 */ /* 0x000fe20008400000 */
[----:B------:R-:W-:Y:S01]  /*04f0*/  SHF.R.S32.HI R3, RZ, 0x6, R3 ;  /* 0x00000006ff037819 */ /* 0x000fe20000011403 */
[----:B------:R-:W2:Y:S01]  /*0500*/  S2UR UR5, SR_CgaCtaId ;  /* 0x00000000000579c3 */ /* 0x000ea20000008800 */
[----:B------:R-:W-:Y:S01]  /*0510*/  SGXT R8, R8, 0x1 ;  /* 0x000000010808781a */ /* 0x000fe20000000200 */
[----:B------:R-:W-:Y:S01]  /*0520*/  IMAD.U32 R22, RZ, RZ, UR4 ;  /* 0x00000004ff167e24 */ /* 0x000fe2000f8e00ff */
[----:B------:R-:W-:Y:S01]  /*0530*/  SHF.R.U32.HI R11, RZ, 0x5, R80 ;  /* 0x00000005ff0b7819 */ /* 0x000fe20000011650 */
[----:B------:R-:W-:Y:S01]  /*0540*/  IMAD.SHL.U32 R4, R3, 0x8, RZ ;  /* 0x0000000803047824 */ /* 0x000fe200078e00ff */
[----:B------:R-:W-:Y:S01]  /*0550*/  F2I.U32.TRUNC.NTZ R5, R5 ;  /* 0x0000000500057305 */ /* 0x000fe2000020f000 */
[----:B------:R-:W-:Y:S01]  /*0560*/  LOP3.LUT R8, R8, 0x90, RZ, 0xc0, !PT ;  /* 0x0000009008087812 */ /* 0x000fe200078ec0ff */
[----:B------:R-:W-:Y:S01]  /*0570*/  IMAD.U32 R62, RZ, RZ, UR16 ;  /* 0x00000010ff3e7e24 */ /* 0x000fe2000f8e00ff */
[----:B------:R-:W-:Y:S01]  /*0580*/  R2UR UR8, R11 ;  /* 0x000000000b0872ca */ /* 0x000fe200000e0000 */
[----:B------:R-:W-:Y:S01]  /*0590*/  IMAD.U32 R64, RZ, RZ, UR16 ;  /* 0x00000010ff407e24 */ /* 0x000fe2000f8e00ff */
[----:B------:R-:W-:Y:S01]  /*05a0*/  IABS R7, R4 ;  /* 0x0000000400077213 */ /* 0x000fe20000000000 */
[----:B------:R-:W-:Y:S01]  /*05b0*/  IMAD.U32 R66, RZ, RZ, UR16 ;  /* 0x00000010ff427e24 */ /* 0x000fe2000f8e00ff */
[----:B------:R-:W-:-:S02]  /*05c0*/  LOP3.LUT R10, R80, 0x40, RZ, 0xc0, !PT ;  /* 0x00000040500a7812 */ /* 0x000fc400078ec0ff */
[----:B------:R-:W3:Y:S01]  /*05d0*/  I2F.RP R0, R7 ;  /* 0x0000000700007306 */ /* 0x000ee20000209400 */
[C---:B------:R-:W-:Y:S02]  /*05e0*/  LEA.HI R76, R80.reuse, 0xe, RZ, 0x1a ;  /* 0x0000000e504c7811 */ /* 0x040fe400078fd0ff */
[C---:B------:R-:W-:Y:S02]  /*05f0*/  LOP3.LUT R68, R80.reuse, 0x3f, RZ, 0xc0, !PT ;  /* 0x0000003f50447812 */ /* 0x040fe400078ec0ff */
[C---:B------:R-:W-:Y:S02]  /*0600*/  LEA.HI R72, R80.reuse, 0x1e, RZ, 0x1a ;  /* 0x0000001e50487811 */ /* 0x040fe400078fd0ff */
[C---:B------:R-:W-:Y:S02]  /*0610*/  LEA.HI R252, R80.reuse, 0x2e, RZ, 0x1a ;  /* 0x0000002e50fc7811 */ /* 0x040fe400078fd0ff */
[----:B------:R-:W-:Y:S01]  /*0620*/  LEA.HI R251, R80, 0x3e, RZ, 0x1a ;  /* 0x0000003e50fb7811 */ /* 0x000fe200078fd0ff */
[----:B--2---:R-:W-:Y:S01]  /*0630*/  USHF.L.U32 UR4, UR5, 0x6, URZ ;  /* 0x0000000605047899 */ /* 0x004fe200080006ff */
[----:B------:R-:W-:Y:S01]  /*0640*/  IMAD R226, R72, UR16, RZ ;  /* 0x0000001048e27c24 */ /* 0x000fe2000f8e02ff */
[----:B------:R-:W-:Y:S01]  /*0650*/  ULEA UR29, UR5, UR29, 0x18 ;  /* 0x0000001d051d7291 */ /* 0x000fe2000f8ec0ff */
[----:B------:R-:W-:Y:S01]  /*0660*/  IMAD R218, R252, UR16, RZ ;  /* 0x00000010fcda7c24 */ /* 0x000fe2000f8e02ff */
[----:B------:R-:W-:Y:S01]  /*0670*/  ULOP3.LUT UR4, UR4, 0xc0, URZ, 0xc0, !UPT ;  /* 0x000000c004047892 */ /* 0x000fe2000f8ec0ff */
[----:B---3--:R-:W2:Y:S01]  /*0680*/  MUFU.RCP R0, R0 ;  /* 0x0000000000007308 */ /* 0x008ea20000001000 */
[----:B------:R-:W-:Y:S01]  /*0690*/  IMAD R227, R251, UR16, RZ ;  /* 0x00000010fbe37c24 */ /* 0x000fe2000f8e02ff */
[----:B------:R-:W-:-:S07]  /*06a0*/  UIADD3 UR33, UPT, UPT, UR29, 0x18000, URZ ;  /* 0x000180001d217890 */ /* 0x000fce000fffe0ff */
[----:B------:R-:W-:Y:S01]  /*06b0*/  UMOV UR28, UR33 ;  /* 0x00000021001c7c82 */ /* 0x000fe20008000000 */
[----:B--2---:R-:W-:Y:S01]  /*06c0*/  VIADD R2, R0, 0xffffffe ;  /* 0x0ffffffe00027836 */ /* 0x004fe20000000000 */
[----:B------:R-:W-:-:S03]  /*06d0*/  IABS R0, R5 ;  /* 0x0000000500007213 */ /* 0x000fc60000000000 */
[----:B------:R2:W3:Y:S02]  /*06e0*/  F2I.FTZ.U32.TRUNC.NTZ R3, R2 ;  /* 0x0000000200037305 */ /* 0x0004e4000021f000 */
[----:B--2---:R-:W-:Y:S02]  /*06f0*/  IMAD.MOV.U32 R2, RZ, RZ, RZ ;  /* 0x000000ffff027224 */ /* 0x004fe400078e00ff */
[----:B---3--:R-:W-:-:S04]  /*0700*/  IMAD.MOV R6, RZ, RZ, -R3 ;  /* 0x000000ffff067224 */ /* 0x008fc800078e0a03 */
[----:B------:R-:W-:Y:S01]  /*0710*/  IMAD R9, R6, R7, RZ ;  /* 0x0000000706097224 */ /* 0x000fe200078e02ff */
[----:B------:R-:W-:-:S03]  /*0720*/  IABS R6, R4 ;  /* 0x0000000400067213 */ /* 0x000fc60000000000 */
[----:B------:R-:W-:-:S04]  /*0730*/  IMAD.HI.U32 R3, R3, R9, R2 ;  /* 0x0000000903037227 */ /* 0x000fc800078e0002 */
[----:B------:R-:W-:Y:S01]  /*0740*/  IMAD.MOV R2, RZ, RZ, -R6 ;  /* 0x000000ffff027224 */ /* 0x000fe200078e0a06 */
[----:B------:R-:W-:Y:S01]  /*0750*/  IABS R6, R33 ;  /* 0x0000002100067213 */ /* 0x000fe20000000000 */
[----:B------:R-:W-:-:S04]  /*0760*/  IMAD.HI.U32 R3, R3, R0, RZ ;  /* 0x0000000003037227 */ /* 0x000fc800078e00ff */
[----:B------:R-:W-:Y:S02]  /*0770*/  IMAD R0, R3, R2, R0 ;  /* 0x0000000203007224 */ /* 0x000fe400078e0200 */
[----:B------:R-:W-:Y:S01]  /*0780*/  IMAD.SHL.U32 R9, R80, 0x4, RZ ;  /* 0x0000000450097824 */ /* 0x000fe200078e00ff */
[----:B------:R-:W-:Y:S02]  /*0790*/  BAR.SYNC.DEFER_BLOCKING 0x0 ;  /* 0x0000000000007b1d */ /* 0x000fe40000010000 */
[----:B------:R-:W-:Y:S02]  /*07a0*/  ISETP.GT.U32.AND P1, PT, R7, R0, PT ;  /* 0x000000000700720c */ /* 0x000fe40003f24070 */
[----:B------:R-:W-:-:S11]  /*07b0*/  LOP3.LUT R11, R8, 0x7c, R9, 0x78, !PT ;  /* 0x0000007c080b7812 */ /* 0x000fd600078e7809 */
[----:B------:R-:W-:Y:S02]  /*07c0*/  @!P1 IMAD.IADD R0, R0, 0x1, -R7 ;  /* 0x0000000100009824 */ /* 0x000fe400078e0a07 */
[----:B------:R-:W-:Y:S01]  /*07d0*/  @!P1 VIADD R3, R3, 0x1 ;  /* 0x0000000103039836 */ /* 0x000fe20000000000 */
[----:B------:R-:W-:Y:S02]  /*07e0*/  ISETP.NE.AND P1, PT, R4, RZ, PT ;  /* 0x000000ff0400720c */ /* 0x000fe40003f25270 */
[----:B------:R-:W-:Y:S02]  /*07f0*/  ISETP.GE.U32.AND P0, PT, R0, R7, PT ;  /* 0x000000070000720c */ /* 0x000fe40003f06070 */
[----:B------:R-:W-:-:S04]  /*0800*/  LOP3.LUT R0, R5, R4, RZ, 0x3c, !PT ;  /* 0x0000000405007212 */ /* 0x000fc800078e3cff */
[----:B------:R-:W-:Y:S01]  /*0810*/  ISETP.GE.AND P2, PT, R0, RZ, PT ;  /* 0x000000ff0000720c */ /* 0x000fe20003f46270 */
[----:B------:R-:W-:-:S06]  /*0820*/  VIADD R0, R32, 0xff ;  /* 0x000000ff20007836 */ /* 0x000fcc0000000000 */
[----:B------:R-:W-:-:S04]  /*0830*/  @P0 VIADD R3, R3, 0x1 ;  /* 0x0000000103030836 */ /* 0x000fc80000000000 */
[----:B------:R-:W-:Y:S01]  /*0840*/  IMAD.MOV.U32 R2, RZ, RZ, R3 ;  /* 0x000000ffff027224 */ /* 0x000fe200078e0003 */
[----:B------:R-:W-:-:S03]  /*0850*/  SHF.R.S32.HI R3, RZ, 0x1f, R0 ;  /* 0x0000001fff037819 */ /* 0x000fc60000011400 */
[----:B------:R-:W-:Y:S01]  /*0860*/  @!P2 IMAD.MOV R2, RZ, RZ, -R2 ;  /* 0x000000ffff02a224 */ /* 0x000fe200078e0a02 */
[----:B------:R-:W-:Y:S02]  /*0870*/  @!P1 LOP3.LUT R2, RZ, R4, RZ, 0x33, !PT ;  /* 0x00000004ff029212 */ /* 0x000fe400078e33ff */
[----:B------:R-:W-:-:S03]  /*0880*/  LEA.HI R3, R3, R0, RZ, 0x8 ;  /* 0x0000000003037211 */ /* 0x000fc600078f40ff */
[----:B------:R-:W-:Y:S02]  /*0890*/  IMAD.SHL.U32 R14, R2, 0x8, RZ ;  /* 0x00000008020e7824 */ /* 0x000fe400078e00ff */
[----:B------:R-:W-:-:S03]  /*08a0*/  IMAD.MOV R2, RZ, RZ, -R2 ;  /* 0x000000ffff027224 */ /* 0x000fc600078e0a02 */
[----:B------:R-:W-:Y:S01]  /*08b0*/  LEA.HI.SX32 R3, R3, -R14, 0x18 ;  /* 0x8000000e03037211 */ /* 0x000fe200078fc2ff */
[----:B------:R-:W-:Y:S02]  /*08c0*/  IMAD R19, R4, R2, R5 ;  /* 0x0000000204137224 */ /* 0x000fe400078e0205 */
[----:B------:R-:W-:Y:S01]  /*08d0*/  IMAD.MOV.U32 R4, RZ, RZ, R6 ;  /* 0x000000ffff047224 */ /* 0x000fe200078e0006 */
[----:B------:R-:W-:Y:S01]  /*08e0*/  VIMNMX R18, PT, PT, R3, 0x8, PT ;  /* 0x0000000803127848 */ /* 0x000fe20003fe0100 */
[----:B------:R-:W-:Y:S01]  /*08f0*/  IMAD.MOV.U32 R2, RZ, RZ, RZ ;  /* 0x000000ffff027224 */ /* 0x000fe200078e00ff */
[----:B------:R-:W-:Y:S02]  /*0900*/  IABS R6, R19 ;  /* 0x0000001300067213 */ /* 0x000fe40000000000 */
[----:B------:R-:W-:-:S04]  /*0910*/  IABS R12, R18 ;  /* 0x00000012000c7213 */ /* 0x000fc80000000000 */
[----:B------:R-:W2:Y:S08]  /*0920*/  I2F.RP R0, R12 ;  /* 0x0000000c00007306 */ /* 0x000eb00000209400 */
[----:B--2---:R-:W2:Y:S02]  /*0930*/  MUFU.RCP R0, R0 ;  /* 0x0000000000007308 */ /* 0x004ea40000001000 */
[----:B--2---:R-:W-:-:S06]  /*0940*/  VIADD R3, R0, 0xffffffe ;  /* 0x0ffffffe00037836 */ /* 0x004fcc0000000000 */
[----:B------:R-:W-:Y:S08]  /*0950*/  I2F.RP R0, R4 ;  /* 0x0000000400007306 */ /* 0x000ff00000209400 */
[----:B------:R-:W2:Y:S02]  /*0960*/  F2I.FTZ.U32.TRUNC.NTZ R3, R3 ;  /* 0x0000000300037305 */ /* 0x000ea4000021f000 */
[----:B--2---:R-:W-:-:S04]  /*0970*/  IMAD.MOV R7, RZ, RZ, -R3 ;  /* 0x000000ffff077224 */ /* 0x004fc800078e0a03 */
[----:B------:R-:W-:Y:S02]  /*0980*/  IMAD R5, R7, R12, RZ ;  /* 0x0000000c07057224 */ /* 0x000fe400078e02ff */
[----:B------:R-:W-:Y:S02]  /*0990*/  IMAD.SHL.U32 R7, R80, 0x10, RZ ;  /* 0x0000001050077824 */ /* 0x000fe400078e00ff */
[----:B------:R-:W-:Y:S01]  /*09a0*/  IMAD.HI.U32 R2, R3, R5, R2 ;  /* 0x0000000503027227 */ /* 0x000fe200078e0002 */
[----:B------:R-:W-:Y:S02]  /*09b0*/  IABS R5, R18 ;  /* 0x0000001200057213 */ /* 0x000fe40000000000 */
[----:B------:R-:W-:Y:S01]  /*09c0*/  LOP3.LUT R7, R7, 0x70, RZ, 0xc0, !PT ;  /* 0x0000007007077812 */ /* 0x000fe200078ec0ff */
[----:B------:R-:W-:Y:S02]  /*09d0*/  IMAD.MOV.U32 R3, RZ, RZ, R6 ;  /* 0x000000ffff037224 */ /* 0x000fe400078e0006 */
[----:B------:R-:W-:Y:S01]  /*09e0*/  IMAD.MOV R5, RZ, RZ, -R5 ;  /* 0x000000ffff057224 */ /* 0x000fe200078e0a05 */
[----:B------:R-:W2:Y:S01]  /*09f0*/  I2F.RP R6, R16 ;  /* 0x0000001000067306 */ /* 0x000ea20000209400 */
[----:B------:R-:W-:-:S04]  /*0a00*/  IMAD.HI.U32 R2, R2, R3, RZ ;  /* 0x0000000302027227 */ /* 0x000fc800078e00ff */
[----:B------:R-:W-:-:S03]  /*0a10*/  IMAD R3, R2, R5, R3 ;  /* 0x0000000502037224 */ /* 0x000fc600078e0203 */
[----:B------:R3:W4:Y:S02]  /*0a20*/  MUFU.RCP R5, R0 ;  /* 0x0000000000057308 */ /* 0x0007240000001000 */
[----:B------:R-:W-:-:S06]  /*0a30*/  ISETP.GT.U32.AND P1, PT, R12, R3, PT ;  /* 0x000000030c00720c */ /* 0x000fcc0003f24070 */
[----:B--2---:R-:W2:Y:S01]  /*0a40*/  MUFU.RCP R6, R6 ;  /* 0x0000000600067308 */ /* 0x004ea20000001000 */
[----:B---3--:R-:W-:Y:S01]  /*0a50*/  LEA.HI R0, R10, R7, RZ, 0x1c ;  /* 0x000000070a007211 */ /* 0x008fe200078fe0ff */
[----:B------:R-:W-:-:S04]  /*0a60*/  IMAD.SHL.U32 R10, R80, 0x100, RZ ;  /* 0x00000100500a7824 */ /* 0x000fc800078e00ff */
[----:B------:R-:W-:Y:S02]  /*0a70*/  IMAD R0, R68, 0x80, R0 ;  /* 0x0000008044007824 */ /* 0x000fe400078e0200 */
[----:B------:R-:W-:Y:S02]  /*0a80*/  @!P1 IMAD.IADD R3, R3, 0x1, -R12 ;  /* 0x0000000103039824 */ /* 0x000fe400078e0a0c */
[----:B----4-:R-:W-:Y:S01]  /*0a90*/  VIADD R8, R5, 0xffffffe ;  /* 0x0ffffffe05087836 */ /* 0x010fe20000000000 */
[----:B------:R-:W-:Y:S01]  /*0aa0*/  LOP3.LUT R5, R19, R18, RZ, 0x3c, !PT ;  /* 0x0000001213057212 */ /* 0x000fe200078e3cff */
[----:B------:R-:W-:Y:S01]  /*0ab0*/  @!P1 VIADD R2, R2, 0x1 ;  /* 0x0000000102029836 */ /* 0x000fe20000000000 */
[----:B------:R-:W-:Y:S01]  /*0ac0*/  ISETP.GE.U32.AND P0, PT, R3, R12, PT ;  /* 0x0000000c0300720c */ /* 0x000fe20003f06070 */
[----:B------:R-:W3:Y:S01]  /*0ad0*/  F2I.FTZ.U32.TRUNC.NTZ R9, R8 ;  /* 0x0000000800097305 */ /* 0x000ee2000021f000 */
[----:B------:R-:W-:Y:S02]  /*0ae0*/  ISETP.GE.AND P2, PT, R5, RZ, PT ;  /* 0x000000ff0500720c */ /* 0x000fe40003f46270 */
[----:B------:R-:W-:Y:S01]  /*0af0*/  ISETP.NE.AND P1, PT, R18, RZ, PT ;  /* 0x000000ff1200720c */ /* 0x000fe20003f25270 */
[----:B--2---:R-:W-:Y:S01]  /*0b00*/  VIADD R6, R6, 0xffffffe ;  /* 0x0ffffffe06067836 */ /* 0x004fe20000000000 */
[----:B------:R-:W-:-:S03]  /*0b10*/  SHF.R.U32.HI R3, RZ, 0x6, R80 ;  /* 0x00000006ff037819 */ /* 0x000fc60000011650 */
[----:B------:R2:W4:Y:S01]  /*0b20*/  F2I.FTZ.U32.TRUNC.NTZ R7, R6 ;  /* 0x0000000600077305 */ /* 0x000522000021f000 */
[----:B------:R-:W-:-:S03]  /*0b30*/  SGXT.U32 R3, R3, 0x1 ;  /* 0x000000010303781a */ /* 0x000fc60000000000 */
[----:B------:R-:W-:Y:S01]  /*0b40*/  @P0 VIADD R2, R2, 0x1 ;  /* 0x0000000102020836 */ /* 0x000fe20000000000 */
[C---:B------:R-:W-:Y:S01]  /*0b50*/  LOP3.LUT R13, R3.reuse, 0x2, RZ, 0xfc, !PT ;  /* 0x00000002030d7812 */ /* 0x040fe200078efcff */
[C---:B------:R-:W-:Y:S01]  /*0b60*/  IMAD R84, R3.reuse, UR16, RZ ;  /* 0x0000001003547c24 */ /* 0x040fe2000f8e02ff */
[----:B------:R-:W-:Y:S01]  /*0b70*/  ISETP.GE.AND P3, PT, R3, UR32, PT ;  /* 0x0000002003007c0c */ /* 0x000fe2000bf66270 */
[----:B------:R-:W-:Y:S01]  /*0b80*/  IMAD.MOV.U32 R12, RZ, RZ, R2 ;  /* 0x000000ffff0c7224 */ /* 0x000fe200078e0002 */
[----:B------:R-:W-:Y:S01]  /*0b90*/  ISETP.GE.AND P0, PT, R13, UR32, PT ;  /* 0x000000200d007c0c */ /* 0x000fe2000bf06270 */
[----:B---3--:R-:W-:Y:S01]  /*0ba0*/  IMAD.MOV R13, RZ, RZ, -R9 ;  /* 0x000000ffff0d7224 */ /* 0x008fe200078e0a09 */
[C---:B------:R-:W-:Y:S01]  /*0bb0*/  SEL R5, R22.reuse, RZ, !P3 ;  /* 0x000000ff16057207 */ /* 0x040fe20005800000 */
[----:B------:R-:W-:Y:S01]  /*0bc0*/  @!P2 IMAD.MOV R12, RZ, RZ, -R12 ;  /* 0x000000ffff0ca224 */ /* 0x000fe200078e0a0c */
[----:B------:R-:W-:Y:S01]  /*0bd0*/  @!P1 LOP3.LUT R12, RZ, R18, RZ, 0x33, !PT ;  /* 0x00000012ff0c9212 */ /* 0x000fe200078e33ff */
[----:B--2---:R-:W-:Y:S01]  /*0be0*/  IMAD.MOV.U32 R6, RZ, RZ, RZ ;  /* 0x000000ffff067224 */ /* 0x004fe200078e00ff */
[----:B------:R-:W-:Y:S01]  /*0bf0*/  SEL R8, R22, RZ, !P0 ;  /* 0x000000ff16087207 */ /* 0x000fe20004000000 */
[----:B------:R-:W-:Y:S01]  /*0c00*/  STL [R1+0x4], R84 ;  /* 0x0000045401007387 */ /* 0x000fe20000100800 */
[----:B------:R-:W-:Y:S01]  /*0c10*/  ISETP.NE.U32.AND P0, PT, R5, RZ, PT ;  /* 0x000000ff0500720c */ /* 0x000fe20003f05070 */
[----:B------:R-:W-:Y:S01]  /*0c20*/  IMAD.SHL.U32 R140, R12, 0x40, RZ ;  /* 0x000000400c8c7824 */ /* 0x000fe200078e00ff */
[----:B------:R-:W-:Y:S01]  /*0c30*/  ISETP.NE.U32.AND P1, PT, R8, RZ, PT ;  /* 0x000000ff0800720c */ /* 0x000fe20003f25070 */
[----:B------:R-:W-:Y:S01]  /*0c40*/  IMAD R5, R13, R4, RZ ;  /* 0x000000040d057224 */ /* 0x000fe200078e02ff */
[----:B------:R-:W-:Y:S01]  /*0c50*/  LOP3.LUT R2, R11, 0x2000, R10, 0xf8, !PT ;  /* 0x000020000b027812 */ /* 0x000fe200078ef80a */
[----:B------:R-:W-:Y:S01]  /*0c60*/  IMAD.MOV.U32 R8, RZ, RZ, RZ ;  /* 0x000000ffff087224 */ /* 0x000fe200078e00ff */
[C---:B------:R-:W-:Y:S01]  /*0c70*/  LOP3.LUT R216, R140.reuse, R3, RZ, 0xfc, !PT ;  /* 0x000000038cd87212 */ /* 0x040fe200078efcff */
[----:B----4-:R-:W-:Y:S01]  /*0c80*/  IMAD.MOV R11, RZ, RZ, -R7 ;  /* 0x000000ffff0b7224 */ /* 0x010fe200078e0a07 */
[----:B------:R-:W-:Y:S01]  /*0c90*/  LOP3.LUT R214, R140, 0x4, R3, 0xfe, !PT ;  /* 0x000000048cd67812 */ /* 0x000fe200078efe03 */
[----:B------:R-:W-:Y:S01]  /*0ca0*/  IMAD.HI.U32 R8, R9, R5, R8 ;  /* 0x0000000509087227 */ /* 0x000fe200078e0008 */
[----:B------:R-:W-:-:S02]  /*0cb0*/  IABS R13, R216 ;  /* 0x000000d8000d7213 */ /* 0x000fc40000000000 */
[--C-:B------:R-:W-:Y:S01]  /*0cc0*/  LOP3.LUT R215, R140, 0x2, R3.reuse, 0xfe, !PT ;  /* 0x000000028cd77812 */ /* 0x100fe200078efe03 */
[----:B------:R-:W-:Y:S01]  /*0cd0*/  IMAD R11, R11, R16, RZ ;  /* 0x000000100b0b7224 */ /* 0x000fe200078e02ff */
[----:B------:R-:W-:Y:S01]  /*0ce0*/  IABS R17, R214 ;  /* 0x000000d600117213 */ /* 0x000fe20000000000 */
[----:B------:R-:W-:Y:S01]  /*0cf0*/  IMAD.HI.U32 R9, R8, R13, RZ ;  /* 0x0000000d08097227 */ /* 0x000fe200078e00ff */
[----:B------:R-:W-:Y:S02]  /*0d00*/  IABS R15, R215 ;  /* 0x000000d7000f7213 */ /* 0x000fe40000000000 */
[C---:B------:R-:W-:Y:S01]  /*0d10*/  LOP3.LUT R213, R140.reuse, 0x6, R3, 0xfe, !PT ;  /* 0x000000068cd57812 */ /* 0x040fe200078efe03 */
[----:B------:R-:W-:Y:S01]  /*0d20*/  IMAD.HI.U32 R6, R7, R11, R6 ;  /* 0x0000000b07067227 */ /* 0x000fe200078e0006 */
[C-C-:B------:R-:W-:Y:S02]  /*0d30*/  LOP3.LUT R212, R140.reuse, 0x8, R3.reuse, 0xfe, !PT ;  /* 0x000000088cd47812 */ /* 0x140fe400078efe03 */
[----:B------:R-:W-:Y:S01]  /*0d40*/  LOP3.LUT R211, R140, 0xa, R3, 0xfe, !PT ;  /* 0x0000000a8cd37812 */ /* 0x000fe200078efe03 */
[----:B------:R-:W-:Y:S01]  /*0d50*/  IMAD.HI.U32 R7, R8, R17, RZ ;  /* 0x0000001108077227 */ /* 0x000fe200078e00ff */
[----:B------:R-:W-:-:S02]  /*0d60*/  IABS R21, R212 ;  /* 0x000000d400157213 */ /* 0x000fc40000000000 */
[----:B------:R-:W-:Y:S01]  /*0d70*/  IABS R23, R211 ;  /* 0x000000d300177213 */ /* 0x000fe20000000000 */
[----:B------:R-:W-:Y:S01]  /*0d80*/  IMAD.MOV R9, RZ, RZ, -R9 ;  /* 0x000000ffff097224 */ /* 0x000fe200078e0a09 */
[--C-:B------:R-:W-:Y:S01]  /*0d90*/  LOP3.LUT R208, R140, 0x10, R3.reuse, 0xfe, !PT ;  /* 0x000000108cd07812 */ /* 0x100fe200078efe03 */
[----:B------:R-:W-:Y:S01]  /*0da0*/  IMAD.HI.U32 R10, R8, R15, RZ ;  /* 0x0000000f080a7227 */ /* 0x000fe200078e00ff */
[----:B------:R-:W-:Y:S02]  /*0db0*/  LOP3.LUT R207, R140, 0x12, R3, 0xfe, !PT ;  /* 0x000000128ccf7812 */ /* 0x000fe400078efe03 */
[----:B------:R-:W-:Y:S01]  /*0dc0*/  IABS R31, R208 ;  /* 0x000000d0001f7213 */ /* 0x000fe20000000000 */
[----:B------:R-:W-:Y:S01]  /*0dd0*/  IMAD.MOV R11, RZ, RZ, -R7 ;  /* 0x000000ffff0b7224 */ /* 0x000fe200078e0a07 */
[----:B------:R-:W-:Y:S01]  /*0de0*/  IABS R35, R207 ;  /* 0x000000cf00237213 */ /* 0x000fe20000000000 */
[----:B------:R-:W-:Y:S01]  /*0df0*/  IMAD R7, R4, R9, R13 ;  /* 0x0000000904077224 */ /* 0x000fe200078e020d */
[----:B------:R-:W-:Y:S01]  /*0e00*/  IABS R13, R213 ;  /* 0x000000d5000d7213 */ /* 0x000fe20000000000 */
[----:B------:R-:W-:Y:S01]  /*0e10*/  IMAD.MOV R10, RZ, RZ, -R10 ;  /* 0x000000ffff0a7224 */ /* 0x000fe200078e0a0a */
[C---:B------:R-:W-:Y:S01]  /*0e20*/  LOP3.LUT R202, R140.reuse, 0x18, R3, 0xfe, !PT ;  /* 0x000000188cca7812 */ /* 0x040fe200078efe03 */
[----:B------:R-:W-:Y:S01]  /*0e30*/  IMAD.IADD R209, R140, 0x1, R76 ;  /* 0x000000018cd17824 */ /* 0x000fe200078e024c */
[C---:B------:R-:W-:Y:S01]  /*0e40*/  ISETP.GT.U32.AND P4, PT, R4.reuse, R7, PT ;  /* 0x000000070400720c */ /* 0x040fe20003f84070 */
[----:B------:R-:W-:Y:S01]  /*0e50*/  IMAD R9, R4, R10, R15 ;  /* 0x0000000a04097224 */ /* 0x000fe200078e020f */
[----:B------:R-:W-:Y:S01]  /*0e60*/  IABS R45, R202 ;  /* 0x000000ca002d7213 */ /* 0x000fe20000000000 */
[----:B------:R-:W-:Y:S01]  /*0e70*/  IMAD.HI.U32 R10, R8, R13, RZ ;  /* 0x0000000d080a7227 */ /* 0x000fe200078e00ff */
[----:B------:R-:W-:-:S02]  /*0e80*/  IABS R27, R209 ;  /* 0x000000d1001b7213 */ /* 0x000fc40000000000 */
[C-C-:B------:R-:W-:Y:S01]  /*0e90*/  LOP3.LUT R206, R140.reuse, 0x14, R3.reuse, 0xfe, !PT ;  /* 0x000000148cce7812 */ /* 0x140fe200078efe03 */
[----:B------:R-:W-:Y:S01]  /*0ea0*/  IMAD.MOV R5, RZ, RZ, -R12 ;  /* 0x000000ffff057224 */ /* 0x000fe200078e0a0c */
[--C-:B------:R-:W-:Y:S01]  /*0eb0*/  LOP3.LUT R201, R140, 0x1a, R3.reuse, 0xfe, !PT ;  /* 0x0000001a8cc97812 */ /* 0x100fe200078efe03 */
[----:B------:R-:W-:Y:S01]  /*0ec0*/  IMAD.MOV R12, RZ, RZ, -R10 ;  /* 0x000000ffff0c7224 */ /* 0x000fe200078e0a0a */
[----:B------:R-:W-:Y:S01]  /*0ed0*/  IABS R39, R206 ;  /* 0x000000ce00277213 */ /* 0x000fe20000000000 */
[----:B------:R-:W-:Y:S01]  /*0ee0*/  IMAD.HI.U32 R10, R8, R21, RZ ;  /* 0x00000015080a7227 */ /* 0x000fe200078e00ff */
[----:B------:R-:W-:Y:S02]  /*0ef0*/  IABS R47, R201 ;  /* 0x000000c9002f7213 */ /* 0x000fe40000000000 */
[----:B------:R-:W-:Y:S01]  /*0f00*/  LOP3.LUT R210, R140, 0xc, R3, 0xfe, !PT ;  /* 0x0000000c8cd27812 */ /* 0x000fe200078efe03 */
[----:B------:R-:W-:Y:S01]  /*0f10*/  IMAD R5, R18, R5, R19 ;  /* 0x0000000512057224 */ /* 0x000fe200078e0213 */
[----:B------:R-:W-:Y:S01]  /*0f20*/  LOP3.LUT R197, R140, 0x20, R3, 0xfe, !PT ;  /* 0x000000208cc57812 */ /* 0x000fe200078efe03 */
[----:B------:R-:W-:Y:S01]  /*0f30*/  IMAD.MOV R15, RZ, RZ, -R10 ;  /* 0x000000ffff0f7224 */ /* 0x000fe200078e0a0a */
[----:B------:R-:W-:Y:S01]  /*0f40*/  IABS R25, R210 ;  /* 0x000000d200197213 */ /* 0x000fe20000000000 */
[----:B------:R-:W-:Y:S01]  /*0f50*/  IMAD.IADD R5, R14, 0x1, R5 ;  /* 0x000000010e057824 */ /* 0x000fe200078e0205 */
[----:B------:R-:W-:Y:S01]  /*0f60*/  IABS R55, R197 ;  /* 0x000000c500377213 */ /* 0x000fe20000000000 */
[----:B------:R-:W-:Y:S01]  /*0f70*/  IMAD.HI.U32 R10, R8, R27, RZ ;  /* 0x0000001b080a7227 */ /* 0x000fe200078e00ff */
[----:B------:R-:W-:-:S02]  /*0f80*/  LOP3.LUT R194, R140, 0x24, R3, 0xfe, !PT ;  /* 0x000000248cc27812 */ /* 0x000fc400078efe03 */
[----:B------:R-:W-:Y:S01]  /*0f90*/  LEA R5, R5, UR4, 0x8 ;  /* 0x0000000405057c11 */ /* 0x000fe2000f8e40ff */
[----:B------:R-:W-:Y:S01]  /*0fa0*/  IMAD R13, R4, R12, R13 ;  /* 0x0000000c040d7224 */ /* 0x000fe200078e020d */
[----:B------:R-:W-:Y:S01]  /*0fb0*/  IABS R59, R194 ;  /* 0x000000c2003b7213 */ /* 0x000fe20000000000 */
[----:B------:R-:W-:Y:S01]  /*0fc0*/  IMAD.HI.U32 R12, R8, R23, RZ ;  /* 0x00000017080c7227 */ /* 0x000fe200078e00ff */
[C-C-:B------:R-:W-:Y:S01]  /*0fd0*/  LOP3.LUT R193, R140.reuse, 0x26, R3.reuse, 0xfe, !PT ;  /* 0x000000268cc17812 */ /* 0x140fe200078efe03 */
[----:B------:R-:W2:Y:S01]  /*0fe0*/  LDCU UR4, c[0x0][0x3a4] ;  /* 0x00007480ff0477ac */ /* 0x000ea20008000800 */
[C-C-:B------:R-:W-:Y:S01]  /*0ff0*/  LOP3.LUT R200, R140.reuse, 0x1c, R3.reuse, 0xfe, !PT ;  /* 0x0000001c8cc87812 */ /* 0x140fe200078efe03 */
[----:B------:R-:W-:Y:S01]  /*1000*/  IMAD.MOV R10, RZ, RZ, -R10 ;  /* 0x000000ffff0a7224 */ /* 0x000fe200078e0a0a */
[----:B------:R-:W-:Y:S01]  /*1010*/  LOP3.LUT R195, R140, 0x22, R3, 0xfe, !PT ;  /* 0x000000228cc37812 */ /* 0x000fe200078efe03 */
[----:B------:R-:W-:Y:S01]  /*1020*/  IMAD.MOV R12, RZ, RZ, -R12 ;  /* 0x000000ffff0c7224 */ /* 0x000fe200078e0a0c */
[----:B------:R-:W-:Y:S01]  /*1030*/  IABS R49, R200 ;  /* 0x000000c800317213 */ /* 0x000fe20000000000 */
[----:B------:R-:W-:Y:S01]  /*1040*/  IMAD R27, R4, R10, R27 ;  /* 0x0000000a041b7224 */ /* 0x000fe200078e021b */
[----:B------:R-:W-:Y:S01]  /*1050*/  LOP3.LUT R192, R140, 0x28, R3, 0xfe, !PT ;  /* 0x000000288cc07812 */ /* 0x000fe200078efe03 */
[----:B------:R-:W-:Y:S01]  /*1060*/  IMAD.HI.U32 R10, R8, R31, RZ ;  /* 0x0000001f080a7227 */ /* 0x000fe200078e00ff */
[----:B------:R-:W-:-:S02]  /*1070*/  IABS R57, R195 ;  /* 0x000000c300397213 */ /* 0x000fc40000000000 */
[----:B------:R-:W-:Y:S01]  /*1080*/  LOP3.LUT R150, R140, 0x2a, R3, 0xfe, !PT ;  /* 0x0000002a8c967812 */ /* 0x000fe200078efe03 */
[----:B------:R-:W-:Y:S01]  /*1090*/  IMAD.IADD R217, R68, 0x1, R5 ;  /* 0x0000000144d97824 */ /* 0x000fe200078e0205 */
[----:B------:R-:W-:Y:S01]  /*10a0*/  LOP3.LUT R149, R140, 0x2c, R3, 0xfe, !PT ;  /* 0x0000002c8c957812 */ /* 0x000fe200078efe03 */
[----:B------:R-:W-:Y:S01]  /*10b0*/  IMAD R23, R4, R12, R23 ;  /* 0x0000000c04177224 */ /* 0x000fe200078e0217 */
[----:B------:R-:W-:Y:S01]  /*10c0*/  IABS R65, R150 ;  /* 0x0000009600417213 */ /* 0x000fe20000000000 */
[----:B------:R-:W-:Y:S01]  /*10d0*/  IMAD.MOV R12, RZ, RZ, -R10 ;  /* 0x000000ffff0c7224 */ /* 0x000fe200078e0a0a */
[----:B------:R-:W-:Y:S01]  /*10e0*/  LOP3.LUT R204, R140, 0x16, R3, 0xfe, !PT ;  /* 0x000000168ccc7812 */ /* 0x000fe200078efe03 */
[----:B------:R-:W-:Y:S01]  /*10f0*/  IMAD R21, R4, R15, R21 ;  /* 0x0000000f04157224 */ /* 0x000fe200078e0215 */
[----:B------:R-:W-:Y:S01]  /*1100*/  IABS R15, R217 ;  /* 0x000000d9000f7213 */ /* 0x000fe20000000000 */
[----:B------:R-:W-:Y:S01]  /*1110*/  IMAD.HI.U32 R10, R8, R35, RZ ;  /* 0x00000023080a7227 */ /* 0x000fe200078e00ff */
[----:B------:R-:W-:-:S02]  /*1120*/  IABS R29, R149 ;  /* 0x00000095001d7213 */ /* 0x000fc40000000000 */
[----:B------:R-:W-:Y:S01]  /*1130*/  IABS R43, R204 ;  /* 0x000000cc002b7213 */ /* 0x000fe20000000000 */
[----:B------:R-:W-:Y:S01]  /*1140*/  IMAD.MOV R10, RZ, RZ, -R10 ;  /* 0x000000ffff0a7224 */ /* 0x000fe200078e0a0a */
[--C-:B------:R-:W-:Y:S01]  /*1150*/  LOP3.LUT R146, R140, 0x32, R3.reuse, 0xfe, !PT ;  /* 0x000000328c927812 */ /* 0x100fe200078efe03 */
[----:B------:R-:W-:Y:S01]  /*1160*/  IMAD.HI.U32 R5, R8, R45, RZ ;  /* 0x0000002d08057227 */ /* 0x000fe200078e00ff */
[C-C-:B------:R-:W-:Y:S02]  /*1170*/  LOP3.LUT R147, R140.reuse, 0x30, R3.reuse, 0xfe, !PT ;  /* 0x000000308c937812 */ /* 0x140fe400078efe03 */
[--C-:B------:R-:W-:Y:S01]  /*1180*/  LOP3.LUT R145, R140, 0x34, R3.reuse, 0xfe, !PT ;  /* 0x000000348c917812 */ /* 0x100fe200078efe03 */
[----:B------:R-:W-:Y:S01]  /*1190*/  IMAD.HI.U32 R6, R6, R15, RZ ;  /* 0x0000000f06067227 */ /* 0x000fe200078e00ff */
[C-C-:B------:R-:W-:Y:S02]  /*11a0*/  LOP3.LUT R143, R140.reuse, 0x38, R3.reuse, 0xfe, !PT ;  /* 0x000000388c8f7812 */ /* 0x140fe400078efe03 */
[----:B------:R-:W-:Y:S01]  /*11b0*/  LOP3.LUT R144, R140, 0x36, R3, 0xfe, !PT ;  /* 0x000000368c907812 */ /* 0x000fe200078efe03 */
[----:B------:R-:W-:Y:S01]  /*11c0*/  IMAD R35, R4, R10, R35 ;  /* 0x0000000a04237224 */ /* 0x000fe200078e0223 */
[----:B------:R-:W-:Y:S01]  /*11d0*/  IABS R77, R143 ;  /* 0x0000008f004d7213 */ /* 0x000fe20000000000 */
[----:B------:R-:W-:Y:S01]  /*11e0*/  IMAD.MOV R10, RZ, RZ, -R5 ;  /* 0x000000ffff0a7224 */ /* 0x000fe200078e0a05 */
[----:B------:R-:W-:Y:S01]  /*11f0*/  IABS R75, R144 ;  /* 0x00000090004b7213 */ /* 0x000fe20000000000 */
[----:B------:R-:W-:Y:S01]  /*1200*/  IMAD.MOV R5, RZ, RZ, -R6 ;  /* 0x000000ffff057224 */ /* 0x000fe200078e0a06 */
[----:B------:R-:W-:Y:S01]  /*1210*/  LOP3.LUT R142, R140, 0x3a, R3, 0xfe, !PT ;  /* 0x0000003a8c8e7812 */ /* 0x000fe200078efe03 */
[----:B------:R-:W-:Y:S01]  /*1220*/  IMAD R11, R4, R11, R17 ;  /* 0x0000000b040b7224 */ /* 0x000fe200078e0211 */
[----:B------:R-:W-:Y:S01]  /*1230*/  IABS R17, R192 ;  /* 0x000000c000117213 */ /* 0x000fe20000000000 */
[----:B------:R-:W-:Y:S01]  /*1240*/  IMAD R5, R16, R5, R15 ;  /* 0x0000000510057224 */ /* 0x000fe200078e020f */
[----:B------:R-:W-:Y:S01]  /*1250*/  IABS R15, R193 ;  /* 0x000000c1000f7213 */ /* 0x000fe20000000000 */
[C---:B------:R-:W-:Y:S01]  /*1260*/  IMAD R31, R4.reuse, R12, R31 ;  /* 0x0000000c041f7224 */ /* 0x040fe200078e021f */
[----:B------:R-:W-:Y:S01]  /*1270*/  ISETP.GT.U32.AND P6, PT, R4, R11, PT ;  /* 0x0000000b0400720c */ /* 0x000fe20003fc4070 */
[----:B------:R-:W-:Y:S01]  /*1280*/  IMAD.HI.U32 R12, R8, R39, RZ ;  /* 0x00000027080c7227 */ /* 0x000fe200078e00ff */
[----:B------:R-:W-:-:S02]  /*1290*/  ISETP.GT.U32.AND P2, PT, R16, R5, PT ;  /* 0x000000051000720c */ /* 0x000fc40003f44070 */
[C---:B------:R-:W-:Y:S01]  /*12a0*/  LOP3.LUT R141, R140.reuse, 0x3c, R3, 0xfe, !PT ;  /* 0x0000003c8c8d7812 */ /* 0x040fe200078efe03 */
[----:B------:R-:W-:Y:S01]  /*12b0*/  IMAD.IADD R198, R140, 0x1, R72 ;  /* 0x000000018cc67824 */ /* 0x000fe200078e0248 */
[----:B------:R-:W-:Y:S01]  /*12c0*/  LOP3.LUT R232, R3, 0x22, RZ, 0xfc, !PT ;  /* 0x0000002203e87812 */ /* 0x000fe200078efcff */
[----:B------:R-:W-:Y:S01]  /*12d0*/  @!P4 IMAD.IADD R7, R7, 0x1, -R4 ;  /* 0x000000010707c824 */ /* 0x000fe200078e0a04 */
[----:B------:R-:W-:Y:S01]  /*12e0*/  ISETP.GT.U32.AND P4, PT, R4, R13, PT ;  /* 0x0000000d0400720c */ /* 0x000fe20003f84070 */
[----:B------:R-:W-:Y:S01]  /*12f0*/  IMAD.MOV R12, RZ, RZ, -R12 ;  /* 0x000000ffff0c7224 */ /* 0x000fe200078e0a0c */
[----:B------:R-:W-:Y:S01]  /*1300*/  IABS R51, R198 ;  /* 0x000000c600337213 */ /* 0x000fe20000000000 */
[----:B------:R-:W-:Y:S01]  /*1310*/  IMAD.HI.U32 R6, R8, R47, RZ ;  /* 0x0000002f08067227 */ /* 0x000fe200078e00ff */
[C---:B------:R-:W-:Y:S02]  /*1320*/  LOP3.LUT R233, R3.reuse, 0x20, RZ, 0xfc, !PT ;  /* 0x0000002003e97812 */ /* 0x040fe400078efcff */
[----:B------:R-:W-:Y:S01]  /*1330*/  LOP3.LUT R249, R3, 0x4, RZ, 0xfc, !PT ;  /* 0x0000000403f97812 */ /* 0x000fe200078efcff */
[----:B------:R-:W-:Y:S01]  /*1340*/  @!P2 IMAD.IADD R5, R5, 0x1, -R16 ;  /* 0x000000010505a824 */ /* 0x000fe200078e0a10 */
[----:B------:R-:W-:Y:S01]  /*1350*/  ISETP.GE.AND P2, PT, R217, RZ, PT ;  /* 0x000000ffd900720c */ /* 0x000fe20003f46270 */
[----:B------:R-:W-:Y:S01]  /*1360*/  IMAD R39, R4, R12, R39 ;  /* 0x0000000c04277224 */ /* 0x000fe200078e0227 */
[C---:B------:R-:W-:Y:S01]  /*1370*/  LOP3.LUT R248, R3.reuse, 0x6, RZ, 0xfc, !PT ;  /* 0x0000000603f87812 */ /* 0x040fe200078efcff */
[----:B------:R-:W-:Y:S01]  /*1380*/  IMAD.MOV R12, RZ, RZ, -R6 ;  /* 0x000000ffff0c7224 */ /* 0x000fe200078e0a06 */
[----:B------:R-:W-:Y:S01]  /*1390*/  ISETP.GT.U32.AND P3, PT, R16, R5, PT ;  /* 0x000000051000720c */ /* 0x000fe20003f64070 */
[----:B------:R-:W-:Y:S01]  /*13a0*/  IMAD.HI.U32 R6, R8, R51, RZ ;  /* 0x0000003308067227 */ /* 0x000fe200078e00ff */
[----:B------:R-:W-:-:S02]  /*13b0*/  LOP3.LUT R231, R3, 0x24, RZ, 0xfc, !PT ;  /* 0x0000002403e77812 */ /* 0x000fc400078efcff */
[----:B------:R-:W-:Y:S01]  /*13c0*/  LOP3.LUT R230, R3, 0x26, RZ, 0xfc, !PT ;  /* 0x0000002603e67812 */ /* 0x000fe200078efcff */
[----:B------:R-:W-:Y:S02]  /*13d0*/  @!P6 IMAD.IADD R11, R11, 0x1, -R4 ;  /* 0x000000010b0be824 */ /* 0x000fe400078e0a04 */
[----:B------:R-:W-:Y:S02]  /*13e0*/  IMAD.MOV R6, RZ, RZ, -R6 ;  /* 0x000000ffff067224 */ /* 0x000fe400078e0a06 */
[----:B------:R-:W-:Y:S01]  /*13f0*/  @!P4 IMAD.IADD R13, R13, 0x1, -R4 ;  /* 0x000000010d0dc824 */ /* 0x000fe200078e0a04 */
[----:B------:R-:W-:Y:S01]  /*1400*/  ISETP.GT.U32.AND P4, PT, R4, R11, PT ;  /* 0x0000000b0400720c */ /* 0x000fe20003f84070 */
[----:B------:R-:W-:-:S03]  /*1410*/  IMAD.HI.U32 R14, R8, R25, RZ ;  /* 0x00000019080e7227 */ /* 0x000fc600078e00ff */
[C---:B------:R-:W-:Y:S01]  /*1420*/  ISETP.GT.U32.AND P6, PT, R4.reuse, R13, PT ;  /* 0x0000000d0400720c */ /* 0x040fe20003fc4070 */
[----:B------:R-:W-:Y:S01]  /*1430*/  @!P3 IMAD.IADD R5, R5, 0x1, -R16 ;  /* 0x000000010505b824 */ /* 0x000fe200078e0a10 */
[C---:B------:R-:W-:Y:S01]  /*1440*/  ISETP.GT.U32.AND P3, PT, R4.reuse, R9, PT ;  /* 0x000000090400720c */ /* 0x040fe20003f64070 */
[----:B------:R-:W-:Y:S01]  /*1450*/  IMAD R51, R4, R6, R51 ;  /* 0x0000000604337224 */ /* 0x000fe200078e0233 */
[----:B------:R-:W-:Y:S01]  /*1460*/  LOP3.LUT R16, RZ, R33, RZ, 0x33, !PT ;  /* 0x00000021ff107212 */ /* 0x000fe200078e33ff */
[----:B------:R-:W-:Y:S02]  /*1470*/  IMAD.MOV.U32 R52, RZ, RZ, R5 ;  /* 0x000000ffff347224 */ /* 0x000fe400078e0005 */
[----:B------:R-:W-:-:S04]  /*1480*/  IMAD.HI.U32 R6, R8, R55, RZ ;  /* 0x0000003708067227 */ /* 0x000fc800078e00ff */
[----:B------:R-:W-:Y:S01]  /*1490*/  @!P2 IMAD.MOV R52, RZ, RZ, -R52 ;  /* 0x000000ffff34a224 */ /* 0x000fe200078e0a34 */
[----:B------:R-:W-:Y:S01]  /*14a0*/  ISETP.GT.U32.AND P2, PT, R4, R7, PT ;  /* 0x000000070400720c */ /* 0x000fe20003f44070 */
[----:B------:R-:W-:Y:S01]  /*14b0*/  IMAD.MOV R14, RZ, RZ, -R14 ;  /* 0x000000ffff0e7224 */ /* 0x000fe200078e0a0e */
[----:B------:R-:W-:Y:S01]  /*14c0*/  @!P5 LOP3.LUT R52, RZ, R32, RZ, 0x33, !PT ;  /* 0x00000020ff34d212 */ /* 0x000fe200078e33ff */
[----:B------:R-:W-:Y:S01]  /*14d0*/  @!P3 IMAD.IADD R9, R9, 0x1, -R4 ;  /* 0x000000010909b824 */ /* 0x000fe200078e0a04 */
[----:B------:R-:W-:Y:S01]  /*14e0*/  ISETP.GE.AND P5, PT, R216, RZ, PT ;  /* 0x000000ffd800720c */ /* 0x000fe20003fa6270 */
[C---:B------:R-:W-:Y:S02]  /*14f0*/  IMAD R47, R4.reuse, R12, R47 ;  /* 0x0000000c042f7224 */ /* 0x040fe400078e022f */
[----:B------:R-:W-:Y:S01]  /*1500*/  IMAD.MOV R12, RZ, RZ, -R6 ;  /* 0x000000ffff0c7224 */ /* 0x000fe200078e0a06 */
[----:B------:R-:W-:Y:S01]  /*1510*/  ISETP.GT.U32.AND P3, PT, R4, R9, PT ;  /* 0x000000090400720c */ /* 0x000fe20003f64070 */
[----:B------:R-:W-:-:S04]  /*1520*/  IMAD.HI.U32 R6, R8, R59, RZ ;  /* 0x0000003b08067227 */ /* 0x000fc800078e00ff */
[----:B------:R-:W-:Y:S01]  /*1530*/  @!P2 IMAD.IADD R7, R7, 0x1, -R4 ;  /* 0x000000010707a824 */ /* 0x000fe200078e0a04 */
[C---:B------:R-:W-:Y:S01]  /*1540*/  ISETP.GT.U32.AND P2, PT, R4.reuse, R21, PT ;  /* 0x000000150400720c */ /* 0x040fe20003f44070 */
[C---:B------:R-:W-:Y:S02]  /*1550*/  IMAD R25, R4.reuse, R14, R25 ;  /* 0x0000000e04197224 */ /* 0x040fe400078e0219 */
[----:B------:R-:W-:Y:S02]  /*1560*/  IMAD R55, R4, R12, R55 ;  /* 0x0000000c04377224 */ /* 0x000fe400078e0237 */
[----:B------:R-:W-:Y:S02]  /*1570*/  IMAD.MOV R12, RZ, RZ, -R6 ;  /* 0x000000ffff0c7224 */ /* 0x000fe400078e0a06 */
[----:B------:R-:W-:-:S04]  /*1580*/  IMAD.HI.U32 R6, R8, R15, RZ ;  /* 0x0000000f08067227 */ /* 0x000fc800078e00ff */
[--C-:B------:R-:W-:Y:S01]  /*1590*/  @!P3 IMAD.IADD R9, R9, 0x1, -R4.reuse ;  /* 0x000000010909b824 */ /* 0x100fe200078e0a04 */
[C---:B------:R-:W-:Y:S01]  /*15a0*/  ISETP.GT.U32.AND P3, PT, R4.reuse, R23, PT ;  /* 0x000000170400720c */ /* 0x040fe20003f64070 */
[----:B------:R-:W-:Y:S01]  /*15b0*/  @!P4 IMAD.IADD R11, R11, 0x1, -R4 ;  /* 0x000000010b0bc824 */ /* 0x000fe200078e0a04 */
[C---:B------:R-:W-:Y:S01]  /*15c0*/  ISETP.GT.U32.AND P4, PT, R4.reuse, R25, PT ;  /* 0x000000190400720c */ /* 0x040fe20003f84070 */
[----:B------:R-:W-:Y:S02]  /*15d0*/  IMAD R45, R4, R10, R45 ;  /* 0x0000000a042d7224 */ /* 0x000fe400078e022d */
[----:B------:R-:W-:-:S04]  /*15e0*/  IMAD.HI.U32 R10, R8, R49, RZ ;  /* 0x00000031080a7227 */ /* 0x000fc800078e00ff */
[----:B------:R-:W-:Y:S02]  /*15f0*/  IMAD.MOV R6, RZ, RZ, -R6 ;  /* 0x000000ffff067224 */ /* 0x000fe400078e0a06 */
[----:B------:R-:W-:Y:S01]  /*1600*/  @!P6 IMAD.IADD R13, R13, 0x1, -R4 ;  /* 0x000000010d0de824 */ /* 0x000fe200078e0a04 */
[C---:B------:R-:W-:Y:S01]  /*1610*/  ISETP.GT.U32.AND P6, PT, R4.reuse, R27, PT ;  /* 0x0000001b0400720c */ /* 0x040fe20003fc4070 */
[----:B------:R-:W-:Y:S02]  /*1620*/  IMAD.MOV R10, RZ, RZ, -R10 ;  /* 0x000000ffff0a7224 */ /* 0x000fe400078e0a0a */
[----:B------:R-:W-:Y:S02]  /*1630*/  IMAD R5, R4, R6, R15 ;  /* 0x0000000604057224 */ /* 0x000fe400078e020f */
[----:B------:R-:W-:Y:S02]  /*1640*/  IMAD.MOV.U32 R15, RZ, RZ, R7 ;  /* 0x000000ffff0f7224 */ /* 0x000fe400078e0007 */
[----:B------:R-:W-:Y:S01]  /*1650*/  @!P2 IMAD.IADD R21, R21, 0x1, -R4 ;  /* 0x000000011515a824 */ /* 0x000fe200078e0a04 */
[----:B------:R-:W-:Y:S01]  /*1660*/  ISETP.GE.AND P2, PT, R214, RZ, PT ;  /* 0x000000ffd600720c */ /* 0x000fe20003f46270 */
[----:B------:R-:W-:-:S02]  /*1670*/  IMAD R49, R4, R10, R49 ;  /* 0x0000000a04317224 */ /* 0x000fc400078e0231 */
[----:B------:R-:W-:-:S04]  /*1680*/  IMAD.HI.U32 R10, R8, R57, RZ ;  /* 0x00000039080a7227 */ /* 0x000fc800078e00ff */
[----:B------:R-:W-:Y:S01]  /*1690*/  @!P5 IMAD.MOV R15, RZ, RZ, -R15 ;  /* 0x000000ffff0fd224 */ /* 0x000fe200078e0a0f */
[----:B------:R-:W-:Y:S01]  /*16a0*/  ISETP.GE.AND P5, PT, R215, RZ, PT ;  /* 0x000000ffd700720c */ /* 0x000fe20003fa6270 */
[----:B------:R-:W-:-:S04]  /*16b0*/  IMAD.HI.U32 R6, R8, R17, RZ ;  /* 0x0000001108067227 */ /* 0x000fc800078e00ff */
[--C-:B------:R-:W-:Y:S01]  /*16c0*/  @!P3 IMAD.IADD R23, R23, 0x1, -R4.reuse ;  /* 0x000000011717b824 */ /* 0x100fe200078e0a04 */
[----:B------:R-:W-:Y:S01]  /*16d0*/  ISETP.GE.AND P3, PT, R213, RZ, PT ;  /* 0x000000ffd500720c */ /* 0x000fe20003f66270 */
[----:B------:R-:W-:Y:S01]  /*16e0*/  @!P4 IMAD.IADD R25, R25, 0x1, -R4 ;  /* 0x000000011919c824 */ /* 0x000fe200078e0a04 */
[----:B------:R-:W-:Y:S01]  /*16f0*/  ISETP.GT.U32.AND P4, PT, R4, R21, PT ;  /* 0x000000150400720c */ /* 0x000fe20003f84070 */
[----:B------:R-:W-:Y:S02]  /*1700*/  IMAD.MOV R10, RZ, RZ, -R10 ;  /* 0x000000ffff0a7224 */ /* 0x000fe400078e0a0a */
[----:B------:R-:W-:-:S04]  /*1710*/  IMAD.HI.U32 R7, R8, R65, RZ ;  /* 0x0000004108077227 */ /* 0x000fc800078e00ff */
[----:B------:R-:W-:Y:S02]  /*1720*/  IMAD.MOV R6, RZ, RZ, -R6 ;  /* 0x000000ffff067224 */ /* 0x000fe400078e0a06 */
[----:B------:R-:W-:Y:S02]  /*1730*/  IMAD.MOV.U32 R19, RZ, RZ, R11 ;  /* 0x000000ffff137224 */ /* 0x000fe400078e000b */
[----:B------:R-:W-:Y:S01]  /*1740*/  @!P6 IMAD.IADD R27, R27, 0x1, -R4 ;  /* 0x000000011b1be824 */ /* 0x000fe200078e0a04 */
[C---:B------:R-:W-:Y:S01]  /*1750*/  ISETP.GT.U32.AND P6, PT, R4.reuse, R25, PT ;  /* 0x000000190400720c */ /* 0x040fe20003fc4070 */
[C---:B------:R-:W-:Y:S02]  /*1760*/  IMAD R57, R4.reuse, R10, R57 ;  /* 0x0000000a04397224 */ /* 0x040fe400078e0239 */
[----:B------:R-:W-:Y:S02]  /*1770*/  IMAD.MOV R10, RZ, RZ, -R7 ;  /* 0x000000ffff0a7224 */ /* 0x000fe400078e0a07 */
[----:B------:R-:W-:-:S02]  /*1780*/  IMAD R7, R4, R6, R17 ;  /* 0x0000000604077224 */ /* 0x000fc400078e0211 */
[----:B------:R-:W-:Y:S02]  /*1790*/  IMAD.MOV.U32 R17, RZ, RZ, R9 ;  /* 0x000000ffff117224 */ /* 0x000fe400078e0009 */
[----:B------:R-:W-:Y:S01]  /*17a0*/  @!P2 IMAD.MOV R19, RZ, RZ, -R19 ;  /* 0x000000ffff13a224 */ /* 0x000fe200078e0a13 */
[C---:B------:R-:W-:Y:S01]  /*17b0*/  ISETP.GT.U32.AND P2, PT, R4.reuse, R27, PT ;  /* 0x0000001b0400720c */ /* 0x040fe20003f44070 */
[----:B------:R-:W-:Y:S01]  /*17c0*/  IMAD.MOV.U32 R41, RZ, RZ, R13 ;  /* 0x000000ffff297224 */ /* 0x000fe200078e000d */
[----:B------:R-:W-:Y:S01]  /*17d0*/  IABS R13, R146 ;  /* 0x00000092000d7213 */ /* 0x000fe20000000000 */
[----:B------:R-:W-:Y:S01]  /*17e0*/  @!P5 IMAD.MOV R17, RZ, RZ, -R17 ;  /* 0x000000ffff11d224 */ /* 0x000fe200078e0a11 */
[C---:B------:R-:W-:Y:S01]  /*17f0*/  ISETP.GT.U32.AND P5, PT, R4.reuse, R23, PT ;  /* 0x000000170400720c */ /* 0x040fe20003fa4070 */
[----:B------:R-:W-:Y:S01]  /*1800*/  @!P3 IMAD.MOV R41, RZ, RZ, -R41 ;  /* 0x000000ffff29b224 */ /* 0x000fe200078e0a29 */
[C---:B------:R-:W-:Y:S01]  /*1810*/  ISETP.GT.U32.AND P3, PT, R4.reuse, R31, PT ;  /* 0x0000001f0400720c */ /* 0x040fe20003f64070 */
[--C-:B------:R-:W-:Y:S01]  /*1820*/  @!P4 IMAD.IADD R21, R21, 0x1, -R4.reuse ;  /* 0x000000011515c824 */ /* 0x100fe200078e0a04 */
[----:B------:R-:W-:Y:S01]  /*1830*/  ISETP.GT.U32.AND P4, PT, R4, R35, PT ;  /* 0x000000230400720c */ /* 0x000fe20003f84070 */
[----:B------:R-:W-:Y:S01]  /*1840*/  @!P6 IMAD.IADD R25, R25, 0x1, -R4 ;  /* 0x000000011919e824 */ /* 0x000fe200078e0a04 */
[----:B------:R-:W-:Y:S01]  /*1850*/  ISETP.GE.AND P6, PT, R212, RZ, PT ;  /* 0x000000ffd400720c */ /* 0x000fe20003fc6270 */
[----:B------:R-:W-:-:S04]  /*1860*/  IMAD.HI.U32 R6, R8, R29, RZ ;  /* 0x0000001d08067227 */ /* 0x000fc800078e00ff */
[--C-:B------:R-:W-:Y:S01]  /*1870*/  @!P2 IMAD.IADD R27, R27, 0x1, -R4.reuse ;  /* 0x000000011b1ba824 */ /* 0x100fe200078e0a04 */
[----:B------:R-:W-:Y:S01]  /*1880*/  ISETP.GE.AND P2, PT, R211, RZ, PT ;  /* 0x000000ffd300720c */ /* 0x000fe20003f46270 */
[--C-:B------:R-:W-:Y:S01]  /*1890*/  @!P5 IMAD.IADD R23, R23, 0x1, -R4.reuse ;  /* 0x000000011717d824 */ /* 0x100fe200078e0a04 */
[----:B------:R-:W-:Y:S01]  /*18a0*/  ISETP.GT.U32.AND P5, PT, R4, R39, PT ;  /* 0x000000270400720c */ /* 0x000fe20003fa4070 */
[--C-:B------:R-:W-:Y:S01]  /*18b0*/  @!P3 IMAD.IADD R31, R31, 0x1, -R4.reuse ;  /* 0x000000011f1fb824 */ /* 0x100fe200078e0a04 */
[----:B------:R-:W-:Y:S01]  /*18c0*/  ISETP.GE.AND P3, PT, R210, RZ, PT ;  /* 0x000000ffd200720c */ /* 0x000fe20003f66270 */
[----:B------:R-:W-:Y:S01]  /*18d0*/  @!P4 IMAD.IADD R35, R35, 0x1, -R4 ;  /* 0x000000012323c824 */ /* 0x000fe200078e0a04 */
[----:B------:R-:W-:Y:S01]  /*18e0*/  ISETP.GE.AND P4, PT, R209, RZ, PT ;  /* 0x000000ffd100720c */ /* 0x000fe20003f86270 */
[----:B------:R-:W-:Y:S01]  /*18f0*/  @!P6 IMAD.MOV R21, RZ, RZ, -R21 ;  /* 0x000000ffff15e224 */ /* 0x000fe200078e0a15 */
[----:B------:R-:W-:Y:S01]  /*1900*/  ISETP.GT.U32.AND P6, PT, R4, R31, PT ;  /* 0x0000001f0400720c */ /* 0x000fe20003fc4070 */
[----:B------:R-:W-:-:S04]  /*1910*/  IMAD.HI.U32 R14, R8, R43, RZ ;  /* 0x0000002b080e7227 */ /* 0x000fc800078e00ff */
[----:B------:R-:W-:Y:S01]  /*1920*/  @!P2 IMAD.MOV R23, RZ, RZ, -R23 ;  /* 0x000000ffff17a224 */ /* 0x000fe200078e0a17 */
[C---:B------:R-:W-:Y:S01]  /*1930*/  ISETP.GT.U32.AND P2, PT, R4.reuse, R35, PT ;  /* 0x000000230400720c */ /* 0x040fe20003f44070 */
[----:B------:R-:W-:Y:S02]  /*1940*/  IMAD.MOV R6, RZ, RZ, -R6 ;  /* 0x000000ffff067224 */ /* 0x000fe400078e0a06 */
[----:B------:R-:W-:Y:S02]  /*1950*/  IMAD.MOV R14, RZ, RZ, -R14 ;  /* 0x000000ffff0e7224 */ /* 0x000fe400078e0a0e */
[--C-:B------:R-:W-:Y:S02]  /*1960*/  @!P5 IMAD.IADD R39, R39, 0x1, -R4.reuse ;  /* 0x000000012727d824 */ /* 0x100fe400078e0a04 */
[C---:B------:R-:W-:Y:S02]  /*1970*/  IMAD R9, R4.reuse, R6, R29 ;  /* 0x0000000604097224 */ /* 0x040fe400078e021d */
[C---:B------:R-:W-:Y:S01]  /*1980*/  IMAD R43, R4.reuse, R14, R43 ;  /* 0x0000000e042b7224 */ /* 0x040fe200078e022b */
[C---:B------:R-:W-:Y:S01]  /*1990*/  ISETP.GT.U32.AND P5, PT, R4.reuse, R39, PT ;  /* 0x000000270400720c */ /* 0x040fe20003fa4070 */
[----:B------:R-:W-:Y:S01]  /*19a0*/  IMAD.MOV.U32 R29, RZ, RZ, R27 ;  /* 0x000000ffff1d7224 */ /* 0x000fe200078e001b */
[----:B------:R-:W-:Y:S01]  /*19b0*/  IABS R27, R147 ;  /* 0x00000093001b7213 */ /* 0x000fe20000000000 */
[--C-:B------:R-:W-:Y:S01]  /*19c0*/  @!P6 IMAD.IADD R31, R31, 0x1, -R4.reuse ;  /* 0x000000011f1fe824 */ /* 0x100fe200078e0a04 */
[C---:B------:R-:W-:Y:S01]  /*19d0*/  ISETP.GT.U32.AND P6, PT, R4.reuse, R45, PT ;  /* 0x0000002d0400720c */ /* 0x040fe20003fc4070 */
[----:B------:R-:W-:Y:S01]  /*19e0*/  @!P4 IMAD.MOV R29, RZ, RZ, -R29 ;  /* 0x000000ffff1dc224 */ /* 0x000fe200078e0a1d */
[C---:B------:R-:W-:Y:S01]  /*19f0*/  ISETP.GT.U32.AND P4, PT, R4.reuse, R43, PT ;  /* 0x0000002b0400720c */ /* 0x040fe20003f84070 */
[----:B------:R-:W-:Y:S01]  /*1a00*/  @!P2 IMAD.IADD R35, R35, 0x1, -R4 ;  /* 0x000000012323a824 */ /* 0x000fe200078e0a04 */
[----:B------:R-:W-:Y:S01]  /*1a10*/  ISETP.GT.U32.AND P2, PT, R4, R47, PT ;  /* 0x0000002f0400720c */ /* 0x000fe20003f44070 */
[----:B------:R-:W-:Y:S01]  /*1a20*/  @!P3 IMAD.MOV R25, RZ, RZ, -R25 ;  /* 0x000000ffff19b224 */ /* 0x000fe200078e0a19 */
[----:B------:R-:W-:Y:S01]  /*1a30*/  ISETP.GE.AND P3, PT, R208, RZ, PT ;  /* 0x000000ffd000720c */ /* 0x000fe20003f66270 */
[----:B------:R-:W-:-:S02]  /*1a40*/  IMAD.MOV.U32 R37, RZ, RZ, R35 ;  /* 0x000000ffff257224 */ /* 0x000fc400078e0023 */
[--C-:B------:R-:W-:Y:S01]  /*1a50*/  @!P5 IMAD.IADD R39, R39, 0x1, -R4.reuse ;  /* 0x000000012727d824 */ /* 0x100fe200078e0a04 */
[C---:B------:R-:W-:Y:S01]  /*1a60*/  ISETP.GT.U32.AND P5, PT, R4.reuse, R49, PT ;  /* 0x000000310400720c */ /* 0x040fe20003fa4070 */
[----:B------:R-:W-:Y:S02]  /*1a70*/  IMAD R59, R4, R12, R59 ;  /* 0x0000000c043b7224 */ /* 0x000fe400078e023b */
[--C-:B------:R-:W-:Y:S01]  /*1a80*/  @!P6 IMAD.IADD R45, R45, 0x1, -R4.reuse ;  /* 0x000000012d2de824 */ /* 0x100fe200078e0a04 */
[----:B------:R-:W-:Y:S01]  /*1a90*/  ISETP.GE.AND P6, PT, R206, RZ, PT ;  /* 0x000000ffce00720c */ /* 0x000fe20003fc6270 */
[--C-:B------:R-:W-:Y:S01]  /*1aa0*/  @!P4 IMAD.IADD R43, R43, 0x1, -R4.reuse ;  /* 0x000000012b2bc824 */ /* 0x100fe200078e0a04 */
[----:B------:R-:W-:Y:S01]  /*1ab0*/  ISETP.GE.AND P4, PT, R207, RZ, PT ;  /* 0x000000ffcf00720c */ /* 0x000fe20003f86270 */
[--C-:B------:R-:W-:Y:S02]  /*1ac0*/  @!P2 IMAD.IADD R47, R47, 0x1, -R4.reuse ;  /* 0x000000012f2fa824 */ /* 0x100fe400078e0a04 */
[----:B------:R-:W-:Y:S01]  /*1ad0*/  @!P3 IMAD.MOV R31, RZ, RZ, -R31 ;  /* 0x000000ffff1fb224 */ /* 0x000fe200078e0a1f */
[C---:B------:R-:W-:Y:S01]  /*1ae0*/  ISETP.GT.U32.AND P2, PT, R4.reuse, R43, PT ;  /* 0x0000002b0400720c */ /* 0x040fe20003f44070 */
[C---:B------:R-:W-:Y:S01]  /*1af0*/  IMAD R65, R4.reuse, R10, R65 ;  /* 0x0000000a04417224 */ /* 0x040fe200078e0241 */
[C---:B------:R-:W-:Y:S01]  /*1b00*/  ISETP.GT.U32.AND P3, PT, R4.reuse, R45, PT ;  /* 0x0000002d0400720c */ /* 0x040fe20003f64070 */
[----:B------:R-:W-:Y:S01]  /*1b10*/  @!P5 IMAD.IADD R49, R49, 0x1, -R4 ;  /* 0x000000013131d824 */ /* 0x000fe200078e0a04 */
[----:B------:R-:W-:Y:S01]  /*1b20*/  ISETP.GT.U32.AND P5, PT, R4, R47, PT ;  /* 0x0000002f0400720c */ /* 0x000fe20003fa4070 */
[----:B------:R-:W-:-:S02]  /*1b30*/  IMAD.IADD R148, R140, 0x1, R252 ;  /* 0x000000018c947824 */ /* 0x000fc400078e02fc */
[----:B------:R-:W-:Y:S01]  /*1b40*/  @!P6 IMAD.MOV R39, RZ, RZ, -R39 ;  /* 0x000000ffff27e224 */ /* 0x000fe200078e0a27 */
[C---:B------:R-:W-:Y:S01]  /*1b50*/  ISETP.GT.U32.AND P6, PT, R4.reuse, R51, PT ;  /* 0x000000330400720c */ /* 0x040fe20003fc4070 */
[----:B------:R-:W-:Y:S01]  /*1b60*/  @!P4 IMAD.MOV R37, RZ, RZ, -R37 ;  /* 0x000000ffff25c224 */ /* 0x000fe200078e0a25 */
[----:B------:R-:W-:Y:S01]  /*1b70*/  ISETP.GT.U32.AND P4, PT, R4, R49, PT ;  /* 0x000000310400720c */ /* 0x000fe20003f84070 */
[----:B------:R-:W-:Y:S01]  /*1b80*/  IMAD.HI.U32 R10, R8, R13, RZ ;  /* 0x0000000d080a7227 */ /* 0x000fe200078e00ff */
[----:B------:R-:W-:-:S03]  /*1b90*/  IABS R11, R148 ;  /* 0x00000094000b7213 */ /* 0x000fc60000000000 */
[--C-:B------:R-:W-:Y:S01]  /*1ba0*/  @!P2 IMAD.IADD R43, R43, 0x1, -R4.reuse ;  /* 0x000000012b2ba824 */ /* 0x100fe200078e0a04 */
[C---:B------:R-:W-:Y:S01]  /*1bb0*/  ISETP.GT.U32.AND P2, PT, R4.reuse, R55, PT ;  /* 0x000000370400720c */ /* 0x040fe20003f44070 */
[--C-:B------:R-:W-:Y:S01]  /*1bc0*/  @!P3 IMAD.IADD R45, R45, 0x1, -R4.reuse ;  /* 0x000000012d2db824 */ /* 0x100fe200078e0a04 */
[----:B------:R-:W-:Y:S01]  /*1bd0*/  ISETP.GT.U32.AND P3, PT, R4, R57, PT ;  /* 0x000000390400720c */ /* 0x000fe20003f64070 */
[--C-:B------:R-:W-:Y:S01]  /*1be0*/  @!P5 IMAD.IADD R47, R47, 0x1, -R4.reuse ;  /* 0x000000012f2fd824 */ /* 0x100fe200078e0a04 */
[----:B------:R-:W-:Y:S01]  /*1bf0*/  ISETP.GE.AND P5, PT, R204, RZ, PT ;  /* 0x000000ffcc00720c */ /* 0x000fe20003fa6270 */
        /* <DEDUP_REMOVED lines=8> */
[----:B------:R-:W-:Y:S01]  /*1c80*/  ISETP.GE.AND P3, PT, R200, RZ, PT ;  /* 0x000000ffc800720c */ /* 0x000fe20003f66270 */
[----:B------:R-:W-:Y:S01]  /*1c90*/  @!P5 IMAD.MOV R43, RZ, RZ, -R43 ;  /* 0x000000ffff2bd224 */ /* 0x000fe200078e0a2b */
[C---:B------:R-:W-:Y:S01]  /*1ca0*/  ISETP.GT.U32.AND P5, PT, R4.reuse, R51, PT ;  /* 0x000000330400720c */ /* 0x040fe20003fa4070 */
[----:B------:R-:W-:Y:S01]  /*1cb0*/  @!P6 IMAD.IADD R59, R59, 0x1, -R4 ;  /* 0x000000013b3be824 */ /* 0x000fe200078e0a04 */
[C---:B------:R-:W-:Y:S01]  /*1cc0*/  ISETP.GT.U32.AND P6, PT, R4.reuse, R57, PT ;  /* 0x000000390400720c */ /* 0x040fe20003fc4070 */
[----:B------:R-:W-:Y:S01]  /*1cd0*/  @!P4 IMAD.MOV R45, RZ, RZ, -R45 ;  /* 0x000000ffff2dc224 */ /* 0x000fe200078e0a2d */
[----:B------:R-:W-:Y:S01]  /*1ce0*/  ISETP.GT.U32.AND P4, PT, R4, R55, PT ;  /* 0x000000370400720c */ /* 0x000fe20003f84070 */
[----:B------:R-:W-:-:S02]  /*1cf0*/  IMAD.MOV.U32 R53, RZ, RZ, R49 ;  /* 0x000000ffff357224 */ /* 0x000fc400078e0031 */
[----:B------:R-:W-:Y:S02]  /*1d00*/  IMAD.MOV R12, RZ, RZ, -R6 ;  /* 0x000000ffff0c7224 */ /* 0x000fe400078e0a06 */
[----:B------:R-:W-:Y:S01]  /*1d10*/  @!P2 IMAD.MOV R47, RZ, RZ, -R47 ;  /* 0x000000ffff2fa224 */ /* 0x000fe200078e0a2f */
[C---:B------:R-:W-:Y:S01]  /*1d20*/  ISETP.GT.U32.AND P2, PT, R4.reuse, R59, PT ;  /* 0x0000003b0400720c */ /* 0x040fe20003f44070 */
[----:B------:R-:W-:Y:S01]  /*1d30*/  @!P3 IMAD.MOV R53, RZ, RZ, -R53 ;  /* 0x000000ffff35b224 */ /* 0x000fe200078e0a35 */
[C---:B------:R-:W-:Y:S01]  /*1d40*/  ISETP.GT.U32.AND P3, PT, R4.reuse, R5, PT ;  /* 0x000000050400720c */ /* 0x040fe20003f64070 */
[--C-:B------:R-:W-:Y:S01]  /*1d50*/  @!P5 IMAD.IADD R51, R51, 0x1, -R4.reuse ;  /* 0x000000013333d824 */ /* 0x100fe200078e0a04 */
[----:B------:R-:W-:Y:S01]  /*1d60*/  ISETP.GT.U32.AND P5, PT, R4, R7, PT ;  /* 0x000000070400720c */ /* 0x000fe20003fa4070 */
[--C-:B------:R-:W-:Y:S01]  /*1d70*/  @!P6 IMAD.IADD R57, R57, 0x1, -R4.reuse ;  /* 0x000000013939e824 */ /* 0x100fe200078e0a04 */
[----:B------:R-:W-:Y:S01]  /*1d80*/  ISETP.GE.AND P6, PT, R198, RZ, PT ;  /* 0x000000ffc600720c */ /* 0x000fe20003fc6270 */
[----:B------:R-:W-:Y:S01]  /*1d90*/  @!P4 IMAD.IADD R55, R55, 0x1, -R4 ;  /* 0x000000013737c824 */ /* 0x000fe200078e0a04 */
[----:B------:R-:W-:Y:S01]  /*1da0*/  ISETP.GT.U32.AND P4, PT, R4, R65, PT ;  /* 0x000000410400720c */ /* 0x000fe20003f84070 */
[----:B------:R-:W-:Y:S01]  /*1db0*/  IMAD.MOV.U32 R151, RZ, RZ, R51 ;  /* 0x000000ffff977224 */ /* 0x000fe200078e0033 */
[----:B------:R-:W-:Y:S01]  /*1dc0*/  IABS R51, R141 ;  /* 0x0000008d00337213 */ /* 0x000fe20000000000 */
[----:B------:R-:W-:-:S02]  /*1dd0*/  IMAD.MOV R10, RZ, RZ, -R10 ;  /* 0x000000ffff0a7224 */ /* 0x000fc400078e0a0a */
[--C-:B------:R-:W-:Y:S01]  /*1de0*/  @!P2 IMAD.IADD R59, R59, 0x1, -R4.reuse ;  /* 0x000000013b3ba824 */ /* 0x100fe200078e0a04 */
[----:B------:R-:W-:Y:S01]  /*1df0*/  ISETP.GE.AND P2, PT, R197, RZ, PT ;  /* 0x000000ffc500720c */ /* 0x000fe20003f46270 */
[--C-:B------:R-:W-:Y:S01]  /*1e00*/  @!P3 IMAD.IADD R5, R5, 0x1, -R4.reuse ;  /* 0x000000010505b824 */ /* 0x100fe200078e0a04 */
[----:B------:R-:W-:Y:S01]  /*1e10*/  ISETP.GE.AND P3, PT, R195, RZ, PT ;  /* 0x000000ffc300720c */ /* 0x000fe20003f66270 */
[--C-:B------:R-:W-:Y:S01]  /*1e20*/  @!P5 IMAD.IADD R7, R7, 0x1, -R4.reuse ;  /* 0x000000010707d824 */ /* 0x100fe200078e0a04 */
[----:B------:R-:W-:Y:S01]  /*1e30*/  ISETP.GE.AND P5, PT, R194, RZ, PT ;  /* 0x000000ffc200720c */ /* 0x000fe20003fa6270 */
[----:B------:R-:W-:Y:S01]  /*1e40*/  @!P6 IMAD.MOV R151, RZ, RZ, -R151 ;  /* 0x000000ffff97e224 */ /* 0x000fe200078e0a97 */
[C---:B------:R-:W-:Y:S01]  /*1e50*/  ISETP.GT.U32.AND P6, PT, R4.reuse, R5, PT ;  /* 0x000000050400720c */ /* 0x040fe20003fc4070 */
[----:B------:R-:W-:Y:S01]  /*1e60*/  @!P4 IMAD.IADD R65, R65, 0x1, -R4 ;  /* 0x000000014141c824 */ /* 0x000fe200078e0a04 */
[----:B------:R-:W-:Y:S01]  /*1e70*/  ISETP.GT.U32.AND P4, PT, R4, R9, PT ;  /* 0x000000090400720c */ /* 0x000fe20003f84070 */
[----:B------:R-:W-:-:S04]  /*1e80*/  IMAD.HI.U32 R6, R8, R27, RZ ;  /* 0x0000001b08067227 */ /* 0x000fc800078e00ff */
[----:B------:R-:W-:Y:S01]  /*1e90*/  @!P2 IMAD.MOV R55, RZ, RZ, -R55 ;  /* 0x000000ffff37a224 */ /* 0x000fe200078e0a37 */
[C---:B------:R-:W-:Y:S01]  /*1ea0*/  ISETP.GT.U32.AND P2, PT, R4.reuse, R7, PT ;  /* 0x000000070400720c */ /* 0x040fe20003f44070 */
[----:B------:R-:W-:Y:S01]  /*1eb0*/  @!P3 IMAD.MOV R57, RZ, RZ, -R57 ;  /* 0x000000ffff39b224 */ /* 0x000fe200078e0a39 */
[C---:B------:R-:W-:Y:S01]  /*1ec0*/  ISETP.GT.U32.AND P3, PT, R4.reuse, R65, PT ;  /* 0x000000410400720c */ /* 0x040fe20003f64070 */
[----:B------:R-:W-:Y:S01]  /*1ed0*/  @!P5 IMAD.MOV R59, RZ, RZ, -R59 ;  /* 0x000000ffff3bd224 */ /* 0x000fe200078e0a3b */
[----:B------:R-:W-:Y:S01]  /*1ee0*/  ISETP.GE.AND P5, PT, R193, RZ, PT ;  /* 0x000000ffc100720c */ /* 0x000fe20003fa6270 */
[C---:B------:R-:W-:Y:S02]  /*1ef0*/  IMAD R11, R4.reuse, R12, R11 ;  /* 0x0000000c040b7224 */ /* 0x040fe400078e020b */
[----:B------:R-:W-:Y:S02]  /*1f00*/  @!P6 IMAD.IADD R5, R5, 0x1, -R4 ;  /* 0x000000010505e824 */ /* 0x000fe400078e0a04 */
[C---:B------:R-:W-:Y:S01]  /*1f10*/  IMAD R35, R4.reuse, R10, R13 ;  /* 0x0000000a04237224 */ /* 0x040fe200078e020d */
[----:B------:R-:W-:Y:S01]  /*1f20*/  IABS R13, R145 ;  /* 0x00000091000d7213 */ /* 0x000fe20000000000 */
[----:B------:R-:W-:Y:S01]  /*1f30*/  IMAD.MOV R6, RZ, RZ, -R6 ;  /* 0x000000ffff067224 */ /* 0x000fe200078e0a06 */
[----:B------:R-:W-:Y:S01]  /*1f40*/  ISETP.GT.U32.AND P6, PT, R4, R11, PT ;  /* 0x0000000b0400720c */ /* 0x000fe20003fc4070 */
[--C-:B------:R-:W-:Y:S01]  /*1f50*/  @!P2 IMAD.IADD R7, R7, 0x1, -R4.reuse ;  /* 0x000000010707a824 */ /* 0x100fe200078e0a04 */
[----:B------:R-:W-:Y:S01]  /*1f60*/  ISETP.GE.AND P2, PT, R192, RZ, PT ;  /* 0x000000ffc000720c */ /* 0x000fe20003f46270 */
[--C-:B------:R-:W-:Y:S01]  /*1f70*/  @!P3 IMAD.IADD R65, R65, 0x1, -R4.reuse ;  /* 0x000000014141b824 */ /* 0x100fe200078e0a04 */
[----:B------:R-:W-:Y:S01]  /*1f80*/  ISETP.GE.AND P3, PT, R150, RZ, PT ;  /* 0x000000ff9600720c */ /* 0x000fe20003f66270 */
[----:B------:R-:W-:Y:S01]  /*1f90*/  @!P4 IMAD.IADD R9, R9, 0x1, -R4 ;  /* 0x000000010909c824 */ /* 0x000fe200078e0a04 */
[----:B------:R-:W-:Y:S01]  /*1fa0*/  ISETP.GE.AND P4, PT, R149, RZ, PT ;  /* 0x000000ff9500720c */ /* 0x000fe20003f86270 */
[----:B------:R-:W-:-:S02]  /*1fb0*/  IMAD.MOV.U32 R61, RZ, RZ, R5 ;  /* 0x000000ffff3d7224 */ /* 0x000fc400078e0005 */
[----:B------:R-:W-:Y:S02]  /*1fc0*/  IMAD R27, R4, R6, R27 ;  /* 0x00000006041b7224 */ /* 0x000fe400078e021b */
[----:B------:R-:W-:-:S04]  /*1fd0*/  IMAD.HI.U32 R6, R8, R13, RZ ;  /* 0x0000000d08067227 */ /* 0x000fc800078e00ff */
[----:B------:R-:W-:Y:S01]  /*1fe0*/  @!P5 IMAD.MOV R61, RZ, RZ, -R61 ;  /* 0x000000ffff3dd224 */ /* 0x000fe200078e0a3d */
[C---:B------:R-:W-:Y:S01]  /*1ff0*/  ISETP.GT.U32.AND P5, PT, R4.reuse, R9, PT ;  /* 0x000000090400720c */ /* 0x040fe20003fa4070 */
[----:B------:R-:W-:Y:S02]  /*2000*/  IMAD.MOV.U32 R63, RZ, RZ, R7 ;  /* 0x000000ffff3f7224 */ /* 0x000fe400078e0007 */
[----:B------:R-:W-:Y:S02]  /*2010*/  IMAD.MOV R6, RZ, RZ, -R6 ;  /* 0x000000ffff067224 */ /* 0x000fe400078e0a06 */
[----:B------:R-:W-:Y:S01]  /*2020*/  @!P2 IMAD.MOV R63, RZ, RZ, -R63 ;  /* 0x000000ffff3fa224 */ /* 0x000fe200078e0a3f */
[C---:B------:R-:W-:Y:S01]  /*2030*/  ISETP.GT.U32.AND P2, PT, R4.reuse, R27, PT ;  /* 0x0000001b0400720c */ /* 0x040fe20003f44070 */
[----:B------:R-:W-:Y:S01]  /*2040*/  IMAD R49, R4, R6, R13 ;  /* 0x0000000604317224 */ /* 0x000fe200078e020d */
[----:B------:R-:W-:Y:S01]  /*2050*/  IABS R13, R142 ;  /* 0x0000008e000d7213 */ /* 0x000fe20000000000 */
[----:B------:R-:W-:-:S04]  /*2060*/  IMAD.HI.U32 R6, R8, R77, RZ ;  /* 0x0000004d08067227 */ /* 0x000fc800078e00ff */
[----:B------:R-:W-:Y:S02]  /*2070*/  @!P6 IMAD.IADD R11, R11, 0x1, -R4 ;  /* 0x000000010b0be824 */ /* 0x000fe400078e0a04 */
[----:B------:R-:W-:Y:S01]  /*2080*/  @!P3 IMAD.MOV R65, RZ, RZ, -R65 ;  /* 0x000000ffff41b224 */ /* 0x000fe200078e0a41 */
[C---:B------:R-:W-:Y:S01]  /*2090*/  ISETP.GT.U32.AND P3, PT, R4.reuse, R35, PT ;  /* 0x000000230400720c */ /* 0x040fe20003f64070 */
[----:B------:R-:W-:Y:S01]  /*20a0*/  IMAD.MOV R6, RZ, RZ, -R6 ;  /* 0x000000ffff067224 */ /* 0x000fe200078e0a06 */
[C---:B------:R-:W-:Y:S01]  /*20b0*/  ISETP.GT.U32.AND P6, PT, R4.reuse, R11, PT ;  /* 0x0000000b0400720c */ /* 0x040fe20003fc4070 */
[----:B------:R-:W-:Y:S01]  /*20c0*/  @!P5 IMAD.IADD R9, R9, 0x1, -R4 ;  /* 0x000000010909d824 */ /* 0x000fe200078e0a04 */
[----:B------:R-:W-:Y:S01]  /*20d0*/  ISETP.GT.U32.AND P5, PT, R4, R49, PT ;  /* 0x000000310400720c */ /* 0x000fe20003fa4070 */
[----:B------:R-:W-:-:S04]  /*20e0*/  IMAD.HI.U32 R10, R8, R75, RZ ;  /* 0x0000004b080a7227 */ /* 0x000fc800078e00ff */
[C---:B------:R-:W-:Y:S02]  /*20f0*/  IMAD R77, R4.reuse, R6, R77 ;  /* 0x00000006044d7224 */ /* 0x040fe400078e024d */
[----:B------:R-:W-:Y:S02]  /*2100*/  IMAD.MOV R10, RZ, RZ, -R10 ;  /* 0x000000ffff0a7224 */ /* 0x000fe400078e0a0a */
[--C-:B------:R-:W-:Y:S01]  /*2110*/  @!P2 IMAD.IADD R27, R27, 0x1, -R4.reuse ;  /* 0x000000011b1ba824 */ /* 0x100fe200078e0a04 */
[C---:B------:R-:W-:Y:S01]  /*2120*/  ISETP.GT.U32.AND P2, PT, R4.reuse, R77, PT ;  /* 0x0000004d0400720c */ /* 0x040fe20003f44070 */
[----:B------:R-:W-:Y:S02]  /*2130*/  IMAD.MOV.U32 R67, RZ, RZ, R9 ;  /* 0x000000ffff437224 */ /* 0x000fe400078e0009 */
[----:B------:R-:W-:Y:S02]  /*2140*/  IMAD R75, R4, R10, R75 ;  /* 0x0000000a044b7224 */ /* 0x000fe400078e024b */
[--C-:B------:R-:W-:Y:S01]  /*2150*/  @!P3 IMAD.IADD R35, R35, 0x1, -R4.reuse ;  /* 0x000000012323b824 */ /* 0x100fe200078e0a04 */
[----:B------:R-:W-:Y:S01]  /*2160*/  ISETP.GE.AND P3, PT, R148, RZ, PT ;  /* 0x000000ff9400720c */ /* 0x000fe20003f66270 */
[----:B------:R-:W-:Y:S01]  /*2170*/  @!P4 IMAD.MOV R67, RZ, RZ, -R67 ;  /* 0x000000ffff43c224 */ /* 0x000fe200078e0a43 */
[C---:B------:R-:W-:Y:S01]  /*2180*/  ISETP.GT.U32.AND P4, PT, R4.reuse, R27, PT ;  /* 0x0000001b0400720c */ /* 0x040fe20003f84070 */
[--C-:B------:R-:W-:Y:S01]  /*2190*/  @!P6 IMAD.IADD R11, R11, 0x1, -R4.reuse ;  /* 0x000000010b0be824 */ /* 0x100fe200078e0a04 */
[C---:B------:R-:W-:Y:S01]  /*21a0*/  ISETP.GT.U32.AND P6, PT, R4.reuse, R75, PT ;  /* 0x0000004b0400720c */ /* 0x040fe20003fc4070 */
[----:B------:R-:W-:Y:S01]  /*21b0*/  @!P5 IMAD.IADD R49, R49, 0x1, -R4 ;  /* 0x000000013131d824 */ /* 0x000fe200078e0a04 */
[----:B------:R-:W-:Y:S01]  /*21c0*/  ISETP.GT.U32.AND P5, PT, R4, R35, PT ;  /* 0x000000230400720c */ /* 0x000fe20003fa4070 */
[----:B------:R-:W-:-:S04]  /*21d0*/  IMAD.HI.U32 R5, R8, R13, RZ ;  /* 0x0000000d08057227 */ /* 0x000fc800078e00ff */
[----:B------:R-:W-:-:S04]  /*21e0*/  IMAD.HI.U32 R6, R8, R51, RZ ;  /* 0x0000003308067227 */ /* 0x000fc800078e00ff */
[----:B------:R-:W-:Y:S02]  /*21f0*/  IMAD.MOV R5, RZ, RZ, -R5 ;  /* 0x000000ffff057224 */ /* 0x000fe400078e0a05 */
[----:B------:R-:W-:Y:S02]  /*2200*/  IMAD.IADD R140, R140, 0x1, R251 ;  /* 0x000000018c8c7824 */ /* 0x000fe400078e02fb */
[----:B------:R-:W-:Y:S02]  /*2210*/  IMAD.MOV R6, RZ, RZ, -R6 ;  /* 0x000000ffff067224 */ /* 0x000fe400078e0a06 */
[----:B------:R-:W-:Y:S01]  /*2220*/  IMAD.MOV.U32 R199, RZ, RZ, R11 ;  /* 0x000000ffffc77224 */ /* 0x000fe200078e000b */
[----:B------:R-:W-:Y:S01]  /*2230*/  IABS R83, R140 ;  /* 0x0000008c00537213 */ /* 0x000fe20000000000 */
[----:B------:R-:W-:Y:S02]  /*2240*/  @!P2 IMAD.IADD R77, R77, 0x1, -R4 ;  /* 0x000000014d4da824 */ /* 0x000fe400078e0a04 */
[----:B------:R-:W-:-:S02]  /*2250*/  IMAD R5, R4, R5, R13 ;  /* 0x0000000504057224 */ /* 0x000fc400078e020d */
[C---:B------:R-:W-:Y:S02]  /*2260*/  IMAD R51, R4.reuse, R6, R51 ;  /* 0x0000000604337224 */ /* 0x040fe400078e0233 */
[----:B------:R-:W-:Y:S01]  /*2270*/  @!P3 IMAD.MOV R199, RZ, RZ, -R199 ;  /* 0x000000ffffc7b224 */ /* 0x000fe200078e0ac7 */
[C---:B------:R-:W-:Y:S01]  /*2280*/  ISETP.GT.U32.AND P3, PT, R4.reuse, R77, PT ;  /* 0x0000004d0400720c */ /* 0x040fe20003f64070 */
[--C-:B------:R-:W-:Y:S01]  /*2290*/  @!P4 IMAD.IADD R27, R27, 0x1, -R4.reuse ;  /* 0x000000011b1bc824 */ /* 0x100fe200078e0a04 */
[C---:B------:R-:W-:Y:S01]  /*22a0*/  ISETP.GT.U32.AND P4, PT, R4.reuse, R5, PT ;  /* 0x000000050400720c */ /* 0x040fe20003f84070 */
[--C-:B------:R-:W-:Y:S01]  /*22b0*/  @!P6 IMAD.IADD R75, R75, 0x1, -R4.reuse ;  /* 0x000000014b4be824 */ /* 0x100fe200078e0a04 */
[C---:B------:R-:W-:Y:S01]  /*22c0*/  ISETP.GT.U32.AND P6, PT, R4.reuse, R49, PT ;  /* 0x000000310400720c */ /* 0x040fe20003fc4070 */
[----:B------:R-:W-:Y:S01]  /*22d0*/  @!P5 IMAD.IADD R35, R35, 0x1, -R4 ;  /* 0x000000012323d824 */ /* 0x000fe200078e0a04 */
[----:B------:R-:W-:Y:S01]  /*22e0*/  ISETP.GT.U32.AND P5, PT, R4, R51, PT ;  /* 0x000000330400720c */ /* 0x000fe20003fa4070 */
[----:B------:R-:W-:Y:S01]  /*22f0*/  IMAD.HI.U32 R8, R8, R83, RZ ;  /* 0x0000005308087227 */ /* 0x000fe200078e00ff */
[----:B------:R-:W-:-:S03]  /*2300*/  ISETP.GT.U32.AND P2, PT, R4, R75, PT ;  /* 0x0000004b0400720c */ /* 0x000fc60003f44070 */
[----:B------:R-:W-:Y:S02]  /*2310*/  IMAD.MOV R8, RZ, RZ, -R8 ;  /* 0x000000ffff087224 */ /* 0x000fe400078e0a08 */
[--C-:B------:R-:W-:Y:S01]  /*2320*/  @!P3 IMAD.IADD R77, R77, 0x1, -R4.reuse ;  /* 0x000000014d4db824 */ /* 0x100fe200078e0a04 */
[----:B------:R-:W-:Y:S01]  /*2330*/  ISETP.GE.AND P3, PT, R147, RZ, PT ;  /* 0x000000ff9300720c */ /* 0x000fe20003f66270 */
[----:B------:R-:W-:Y:S02]  /*2340*/  IMAD R83, R4, R8, R83 ;  /* 0x0000000804537224 */ /* 0x000fe400078e0253 */
[--C-:B------:R-:W-:Y:S01]  /*2350*/  @!P4 IMAD.IADD R5, R5, 0x1, -R4.reuse ;  /* 0x000000010505c824 */ /* 0x100fe200078e0a04 */
[----:B------:R-:W-:Y:S01]  /*2360*/  ISETP.GE.AND P4, PT, R232, UR32, PT ;  /* 0x00000020e8007c0c */ /* 0x000fe2000bf86270 */
[----:B------:R-:W-:Y:S02]  /*2370*/  IMAD.U32 R14, RZ, RZ, UR16 ;  /* 0x00000010ff0e7e24 */ /* 0x000fe4000f8e00ff */
[--C-:B------:R-:W-:Y:S01]  /*2380*/  @!P6 IMAD.IADD R49, R49, 0x1, -R4.reuse ;  /* 0x000000013131e824 */ /* 0x100fe200078e0a04 */
[----:B------:R-:W-:Y:S01]  /*2390*/  ISETP.GT.U32.AND P6, PT, R4, R83, PT ;  /* 0x000000530400720c */ /* 0x000fe20003fc4070 */
[----:B------:R-:W-:Y:S01]  /*23a0*/  @!P5 IMAD.IADD R51, R51, 0x1, -R4 ;  /* 0x000000013333d824 */ /* 0x000fe200078e0a04 */
[----:B------:R-:W-:Y:S01]  /*23b0*/  SEL R7, R22, RZ, !P4 ;  /* 0x000000ff16077207 */ /* 0x000fe20006000000 */
[----:B------:R-:W-:Y:S01]  /*23c0*/  IMAD.U32 R13, RZ, RZ, UR16 ;  /* 0x00000010ff0d7e24 */ /* 0x000fe2000f8e00ff */
[----:B------:R-:W-:Y:S01]  /*23d0*/  ISETP.GE.AND P5, PT, R146, RZ, PT ;  /* 0x000000ff9200720c */ /* 0x000fe20003fa6270 */
[----:B------:R-:W-:Y:S01]  /*23e0*/  IMAD R14, R14, 0x2, R84 ;  /* 0x000000020e0e7824 */ /* 0x000fe200078e0254 */
[----:B------:R-:W-:Y:S01]  /*23f0*/  ISETP.GT.U32.AND P4, PT, R4, R51, PT ;  /* 0x000000330400720c */ /* 0x000fe20003f84070 */
[----:B------:R-:W-:-:S02]  /*2400*/  IMAD.MOV.U32 R69, RZ, RZ, R27 ;  /* 0x000000ffff457224 */ /* 0x000fc400078e001b */
[----:B------:R-:W-:Y:S01]  /*2410*/  @!P2 IMAD.IADD R75, R75, 0x1, -R4 ;  /* 0x000000014b4ba824 */ /* 0x000fe200078e0a04 */
[----:B------:R-:W-:Y:S01]  /*2420*/  ISETP.GE.AND P2, PT, R233, UR32, PT ;  /* 0x00000020e9007c0c */ /* 0x000fe2000bf46270 */
[----:B------:R-:W-:Y:S02]  /*2430*/  IMAD.U32 R12, RZ, RZ, UR16 ;  /* 0x00000010ff0c7e24 */ /* 0x000fe4000f8e00ff */
[----:B------:R-:W-:Y:S01]  /*2440*/  IMAD R13, R13, 0x2, R14 ;  /* 0x000000020d0d7824 */ /* 0x000fe200078e020e */
[----:B------:R-:W-:Y:S01]  /*2450*/  SEL R6, R22, RZ, !P2 ;  /* 0x000000ff16067207 */ /* 0x000fe20005000000 */
[----:B------:R-:W-:Y:S01]  /*2460*/  @!P3 IMAD.MOV R69, RZ, RZ, -R69 ;  /* 0x000000ffff45b224 */ /* 0x000fe200078e0a45 */
[----:B------:R-:W-:Y:S01]  /*2470*/  ISETP.GT.U32.AND P3, PT, R4, R5, PT ;  /* 0x000000050400720c */ /* 0x000fe20003f64070 */
[----:B------:R-:W-:Y:S01]  /*2480*/  IMAD.U32 R11, RZ, RZ, UR16 ;  /* 0x00000010ff0b7e24 */ /* 0x000fe2000f8e00ff */
[----:B------:R-:W-:Y:S01]  /*2490*/  ISETP.GE.AND P2, PT, R144, RZ, PT ;  /* 0x000000ff9000720c */ /* 0x000fe20003f46270 */
[----:B------:R-:W-:-:S02]  /*24a0*/  IMAD R12, R12, 0x2, R13 ;  /* 0x000000020c0c7824 */ /* 0x000fc400078e020d */
[----:B------:R-:W-:Y:S01]  /*24b0*/  @!P6 IMAD.IADD R83, R83, 0x1, -R4 ;  /* 0x000000015353e824 */ /* 0x000fe200078e0a04 */
[----:B------:R-:W-:Y:S01]  /*24c0*/  ISETP.GE.AND P6, PT, R145, RZ, PT ;  /* 0x000000ff9100720c */ /* 0x000fe20003fc6270 */
[----:B------:R-:W-:Y:S02]  /*24d0*/  IMAD.MOV.U32 R71, RZ, RZ, R35 ;  /* 0x000000ffff477224 */ /* 0x000fe400078e0023 */
[----:B------:R-:W-:Y:S02]  /*24e0*/  IMAD.U32 R10, RZ, RZ, UR16 ;  /* 0x00000010ff0a7e24 */ /* 0x000fe4000f8e00ff */
[----:B------:R-:W-:Y:S02]  /*24f0*/  IMAD R11, R11, 0x2, R12 ;  /* 0x000000020b0b7824 */ /* 0x000fe400078e020c */
[----:B------:R-:W-:Y:S01]  /*2500*/  @!P5 IMAD.MOV R71, RZ, RZ, -R71 ;  /* 0x000000ffff47d224 */ /* 0x000fe200078e0a47 */
[----:B------:R-:W-:Y:S01]  /*2510*/  ISETP.GT.U32.AND P5, PT, R4, R83, PT ;  /* 0x000000530400720c */ /* 0x000fe20003fa4070 */
[----:B------:R-:W-:Y:S01]  /*2520*/  @!P4 IMAD.IADD R51, R51, 0x1, -R4 ;  /* 0x000000013333c824 */ /* 0x000fe200078e0a04 */
[----:B------:R-:W-:Y:S01]  /*2530*/  ISETP.GE.AND P4, PT, R142, RZ, PT ;  /* 0x000000ff8e00720c */ /* 0x000fe20003f86270 */
[----:B------:R-:W-:-:S02]  /*2540*/  IMAD.U32 R9, RZ, RZ, UR16 ;  /* 0x00000010ff097e24 */ /* 0x000fc4000f8e00ff */
[----:B------:R-:W-:Y:S02]  /*2550*/  IMAD R10, R10, 0x2, R11 ;  /* 0x000000020a0a7824 */ /* 0x000fe400078e020b */
[----:B------:R-:W-:Y:S02]  /*2560*/  IMAD.U32 R8, RZ, RZ, UR16 ;  /* 0x00000010ff087e24 */ /* 0x000fe4000f8e00ff */
[----:B------:R-:W-:Y:S01]  /*2570*/  @!P3 IMAD.IADD R5, R5, 0x1, -R4 ;  /* 0x000000010505b824 */ /* 0x000fe200078e0a04 */
[----:B------:R-:W-:Y:S01]  /*2580*/  ISETP.GE.AND P3, PT, R143, RZ, PT ;  /* 0x000000ff8f00720c */ /* 0x000fe20003f66270 */
[----:B------:R-:W-:Y:S02]  /*2590*/  IMAD R9, R9, 0x2, R10 ;  /* 0x0000000209097824 */ /* 0x000fe400078e020a */
[----:B------:R-:W-:Y:S02]  /*25a0*/  IMAD.MOV.U32 R73, RZ, RZ, R49 ;  /* 0x000000ffff497224 */ /* 0x000fe400078e0031 */
[----:B------:R-:W-:Y:S01]  /*25b0*/  @!P2 IMAD.MOV R75, RZ, RZ, -R75 ;  /* 0x000000ffff4ba224 */ /* 0x000fe200078e0a4b */
[----:B------:R-:W-:Y:S01]  /*25c0*/  ISETP.NE.U32.AND P2, PT, R7, RZ, PT ;  /* 0x000000ff0700720c */ /* 0x000fe20003f45070 */
[----:B------:R-:W-:-:S02]  /*25d0*/  IMAD.U32 R7, RZ, RZ, UR16 ;  /* 0x00000010ff077e24 */ /* 0x000fc4000f8e00ff */
[----:B------:R-:W-:Y:S02]  /*25e0*/  IMAD R8, R8, 0x4, R9 ;  /* 0x0000000408087824 */ /* 0x000fe400078e0209 */
[----:B------:R-:W-:Y:S02]  /*25f0*/  IMAD.MOV.U32 R79, RZ, RZ, R5 ;  /* 0x000000ffff4f7224 */ /* 0x000fe400078e0005 */
[----:B------:R-:W-:Y:S01]  /*2600*/  @!P6 IMAD.MOV R73, RZ, RZ, -R73 ;  /* 0x000000ffff49e224 */ /* 0x000fe200078e0a49 */
[----:B------:R-:W-:Y:S01]  /*2610*/  ISETP.NE.U32.AND P6, PT, R6, RZ, PT ;  /* 0x000000ff0600720c */ /* 0x000fe20003fc5070 */
[----:B------:R-:W-:Y:S01]  /*2620*/  @!P5 IMAD.IADD R83, R83, 0x1, -R4 ;  /* 0x000000015353d824 */ /* 0x000fe200078e0a04 */
[----:B------:R-:W-:Y:S01]  /*2630*/  ISETP.GE.AND P5, PT, R140, RZ, PT ;  /* 0x000000ff8c00720c */ /* 0x000fe20003fa6270 */
[----:B------:R-:W-:Y:S02]  /*2640*/  IMAD.U32 R6, RZ, RZ, UR16 ;  /* 0x00000010ff067e24 */ /* 0x000fe4000f8e00ff */
[----:B------:R-:W-:-:S02]  /*2650*/  IMAD R7, R7, 0x2, R8 ;  /* 0x0000000207077824 */ /* 0x000fc400078e0208 */
[----:B------:R-:W-:Y:S01]  /*2660*/  @!P4 IMAD.MOV R79, RZ, RZ, -R79 ;  /* 0x000000ffff4fc224 */ /* 0x000fe200078e0a4f */
[----:B------:R-:W-:Y:S01]  /*2670*/  ISETP.GE.AND P4, PT, R141, RZ, PT ;  /* 0x000000ff8d00720c */ /* 0x000fe20003f86270 */
[----:B------:R-:W-:Y:S02]  /*2680*/  IMAD.U32 R27, RZ, RZ, UR16 ;  /* 0x00000010ff1b7e24 */ /* 0x000fe4000f8e00ff */
[----:B------:R-:W-:Y:S02]  /*2690*/  IMAD R6, R6, 0x2, R7 ;  /* 0x0000000206067824 */ /* 0x000fe400078e0207 */
[----:B------:R-:W-:Y:S02]  /*26a0*/  IMAD.U32 R5, RZ, RZ, UR16 ;  /* 0x00000010ff057e24 */ /* 0x000fe4000f8e00ff */
[----:B------:R-:W-:Y:S02]  /*26b0*/  IMAD R18, R27, 0x2, R6 ;  /* 0x000000021b127824 */ /* 0x000fe400078e0206 */
[----:B------:R-:W-:-:S02]  /*26c0*/  IMAD.MOV.U32 R81, RZ, RZ, R51 ;  /* 0x000000ffff517224 */ /* 0x000fc400078e0033 */
[----:B------:R-:W-:Y:S01]  /*26d0*/  @!P3 IMAD.MOV R77, RZ, RZ, -R77 ;  /* 0x000000ffff4db224 */ /* 0x000fe200078e0a4d */
[----:B------:R-:W-:Y:S01]  /*26e0*/  ISETP.NE.AND P3, PT, R33, RZ, PT ;  /* 0x000000ff2100720c */ /* 0x000fe20003f65270 */
[----:B------:R-:W-:Y:S02]  /*26f0*/  IMAD R20, R5, 0x2, R18 ;  /* 0x0000000205147824 */ /* 0x000fe400078e0212 */
[----:B------:R-:W-:Y:S01]  /*2700*/  @!P4 IMAD.MOV R81, RZ, RZ, -R81 ;  /* 0x000000ffff51c224 */ /* 0x000fe200078e0a51 */
[C---:B------:R-:W-:Y:S01]  /*2710*/  SEL R50, R16.reuse, R29, !P3 ;  /* 0x0000001d10327207 */ /* 0x040fe20005800000 */
[----:B------:R-:W-:Y:S01]  /*2720*/  @!P5 IMAD.MOV R83, RZ, RZ, -R83 ;  /* 0x000000ffff53d224 */ /* 0x000fe200078e0a53 */
[C---:B------:R-:W-:Y:S01]  /*2730*/  SEL R36, R16.reuse, R37, !P3 ;  /* 0x0000002510247207 */ /* 0x040fe20005800000 */
[----:B------:R-:W-:Y:S01]  /*2740*/  IMAD R24, R27, 0x2, R20 ;  /* 0x000000021b187824 */ /* 0x000fe200078e0214 */
[----:B------:R-:W-:Y:S01]  /*2750*/  SEL R28, R16, R31, !P3 ;  /* 0x0000001f101c7207 */ /* 0x000fe20005800000 */
[----:B------:R-:W-:Y:S01]  /*2760*/  IMAD R5, R68, UR17, RZ ;  /* 0x0000001144057c24 */ /* 0x000fe2000f8e02ff */
[----:B------:R-:W-:Y:S01]  /*2770*/  SEL R49, R16, R39, !P3 ;  /* 0x0000002710317207 */ /* 0x000fe20005800000 */
[----:B--2---:R-:W-:Y:S01]  /*2780*/  IMAD R4, R52, UR4, RZ ;  /* 0x0000000434047c24 */ /* 0x004fe2000f8e02ff */
[C---:B------:R-:W-:Y:S01]  /*2790*/  SEL R29, R16.reuse, R45, !P3 ;  /* 0x0000002d101d7207 */ /* 0x040fe20005800000 */
[----:B------:R-:W-:Y:S01]  /*27a0*/  USHF.L.U32 UR4, UR8, 0x15, URZ ;  /* 0x0000001508047899 */ /* 0x000fe200080006ff */
[----:B------:R-:W-:-:S02]  /*27b0*/  SEL R37, R16, R47, !P3 ;  /* 0x0000002f10257207 */ /* 0x000fc40005800000 */
[C---:B------:R-:W-:Y:S01]  /*27c0*/  SEL R56, R16.reuse, R15, !P3 ;  /* 0x0000000f10387207 */ /* 0x040fe20005800000 */
[----:B------:R-:W-:Y:S01]  /*27d0*/  IMAD R15, R85, 0x2, R24 ;  /* 0x00000002550f7824 */ /* 0x000fe200078e0218 */
[C---:B------:R-:W-:Y:S01]  /*27e0*/  SEL R26, R16.reuse, R17, !P3 ;  /* 0x00000011101a7207 */ /* 0x040fe20005800000 */
[----:B------:R-:W-:Y:S01]  /*27f0*/  IMAD.U32 R17, RZ, RZ, UR16 ;  /* 0x00000010ff117e24 */ /* 0x000fe2000f8e00ff */
[C---:B------:R-:W-:Y:S01]  /*2800*/  SEL R34, R16.reuse, R19, !P3 ;  /* 0x0000001310227207 */ /* 0x040fe20005800000 */
[----:B------:R-:W-:Y:S01]  /*2810*/  ULOP3.LUT UR4, UR4, 0x600000, URZ, 0xc0, !UPT ;  /* 0x0060000004047892 */ /* 0x000fe2000f8ec0ff */
[C---:B------:R-:W-:Y:S02]  /*2820*/  SEL R41, R16.reuse, R41, !P3 ;  /* 0x0000002910297207 */ /* 0x040fe40005800000 */
[C---:B------:R-:W-:Y:S02]  /*2830*/  SEL R27, R16.reuse, R21, !P3 ;  /* 0x00000015101b7207 */ /* 0x040fe40005800000 */
[----:B------:R-:W-:-:S02]  /*2840*/  SEL R35, R16, R23, !P3 ;  /* 0x0000001710237207 */ /* 0x000fc40005800000 */
[C---:B------:R-:W-:Y:S02]  /*2850*/  SEL R54, R16.reuse, R25, !P3 ;  /* 0x0000001910367207 */ /* 0x040fe40005800000 */
[C---:B------:R-:W-:Y:S02]  /*2860*/  SEL R51, R16.reuse, R43, !P3 ;  /* 0x0000002b10337207 */ /* 0x040fe40005800000 */
[C---:B------:R-:W-:Y:S02]  /*2870*/  SEL R44, R16.reuse, R53, !P3 ;  /* 0x00000035102c7207 */ /* 0x040fe40005800000 */
[C---:B------:R-:W-:Y:S02]  /*2880*/  SEL R151, R16.reuse, R151, !P3 ;  /* 0x0000009710977207 */ /* 0x040fe40005800000 */
[C---:B------:R-:W-:Y:S02]  /*2890*/  SEL R30, R16.reuse, R55, !P3 ;  /* 0x00000037101e7207 */ /* 0x040fe40005800000 */
[C---:B------:R-:W-:Y:S01]  /*28a0*/  SEL R38, R16.reuse, R57, !P3 ;  /* 0x0000003910267207 */ /* 0x040fe20005800000 */
[----:B------:R-:W-:Y:S01]  /*28b0*/  IMAD.U32 R57, RZ, RZ, UR16 ;  /* 0x00000010ff397e24 */ /* 0x000fe2000f8e00ff */
[C---:B------:R-:W-:Y:S01]  /*28c0*/  SEL R45, R16.reuse, R59, !P3 ;  /* 0x0000003b102d7207 */ /* 0x040fe20005800000 */
[----:B------:R-:W-:Y:S01]  /*28d0*/  IMAD.U32 R59, RZ, RZ, UR16 ;  /* 0x00000010ff3b7e24 */ /* 0x000fe2000f8e00ff */
[C---:B------:R-:W-:Y:S01]  /*28e0*/  SEL R196, R16.reuse, R61, !P3 ;  /* 0x0000003d10c47207 */ /* 0x040fe20005800000 */
[----:B------:R-:W-:Y:S01]  /*28f0*/  IMAD.U32 R61, RZ, RZ, UR16 ;  /* 0x00000010ff3d7e24 */ /* 0x000fe2000f8e00ff */
[----:B------:R-:W-:-:S02]  /*2900*/  SEL R31, R16, R63, !P3 ;  /* 0x0000003f101f7207 */ /* 0x000fc40005800000 */
[C---:B------:R-:W-:Y:S01]  /*2910*/  SEL R39, R16.reuse, R65, !P3 ;  /* 0x0000004110277207 */ /* 0x040fe20005800000 */
[----:B------:R-:W2:Y:S01]  /*2920*/  LDS R63, [UR29] ;  /* 0x0000001dff3f7984 */ /* 0x000ea20008000800 */
[C---:B------:R-:W-:Y:S02]  /*2930*/  SEL R46, R16.reuse, R67, !P3 ;  /* 0x00000043102e7207 */ /* 0x040fe40005800000 */
[C---:B------:R-:W-:Y:S02]  /*2940*/  SEL R32, R16.reuse, R69, !P3 ;  /* 0x0000004510207207 */ /* 0x040fe40005800000 */
[C---:B------:R-:W-:Y:S02]  /*2950*/  SEL R40, R16.reuse, R71, !P3 ;  /* 0x0000004710287207 */ /* 0x040fe40005800000 */
[C---:B------:R-:W-:Y:S02]  /*2960*/  SEL R47, R16.reuse, R73, !P3 ;  /* 0x00000049102f7207 */ /* 0x040fe40005800000 */
[----:B------:R-:W-:-:S02]  /*2970*/  SEL R203, R16, R75, !P3 ;  /* 0x0000004b10cb7207 */ /* 0x000fc40005800000 */
[C---:B------:R-:W-:Y:S02]  /*2980*/  SEL R33, R16.reuse, R77, !P3 ;  /* 0x0000004d10217207 */ /* 0x040fe40005800000 */
[C---:B------:R-:W-:Y:S02]  /*2990*/  SEL R42, R16.reuse, R79, !P3 ;  /* 0x0000004f102a7207 */ /* 0x040fe40005800000 */
[C---:B------:R-:W-:Y:S02]  /*29a0*/  SEL R48, R16.reuse, R81, !P3 ;  /* 0x0000005110307207 */ /* 0x040fe40005800000 */
[C---:B------:R-:W-:Y:S02]  /*29b0*/  SEL R199, R16.reuse, R199, !P3 ;  /* 0x000000c710c77207 */ /* 0x040fe40005800000 */
[----:B------:R-:W-:Y:S01]  /*29c0*/  SEL R205, R16, R83, !P3 ;  /* 0x0000005310cd7207 */ /* 0x000fe20005800000 */
[----:B------:R-:W-:Y:S01]  /*29d0*/  IMAD.U32 R16, RZ, RZ, UR16 ;  /* 0x00000010ff107e24 */ /* 0x000fe2000f8e00ff */
[----:B------:R-:W-:Y:S01]  /*29e0*/  BAR.SYNC.DEFER_BLOCKING 0x0 ;  /* 0x0000000000007b1d */ /* 0x000fe20000010000 */
[----:B------:R-:W-:-:S02]  /*29f0*/  LEA R52, P4, R5, UR22, 0x2 ;  /* 0x0000001605347c11 */ /* 0x000fc4000f8810ff */
[----:B------:R-:W-:Y:S01]  /*2a00*/  IMAD R16, R16, 0x4, R15 ;  /* 0x0000000410107824 */ /* 0x000fe200078e020f */
[C---:B------:R-:W-:Y:S02]  /*2a10*/  LEA R70, P3, R4.reuse, UR20, 0x2 ;  /* 0x0000001404467c11 */ /* 0x040fe4000f8610ff */
[----:B------:R-:W-:Y:S01]  /*2a20*/  LEA.HI.X.SX32 R53, R5, UR23, 0x2, P4 ;  /* 0x0000001705357c11 */ /* 0x000fe2000a0f16ff */
[----:B------:R-:W-:Y:S01]  /*2a30*/  IMAD R17, R17, 0x2, R16 ;  /* 0x0000000211117824 */ /* 0x000fe200078e0210 */
[----:B------:R-:W-:Y:S02]  /*2a40*/  LEA.HI.X.SX32 R55, R4, UR21, 0x2, P3 ;  /* 0x0000001504377c11 */ /* 0x000fe400098f16ff */
[-C--:B------:R-:W-:Y:S01]  /*2a50*/  LEA R116, P4, R20, R70.reuse, 0x2 ;  /* 0x0000004614747211 */ /* 0x080fe200078810ff */
[----:B------:R-:W-:Y:S01]  /*2a60*/  IMAD R19, R58, 0x2, R17 ;  /* 0x000000023a137824 */ /* 0x000fe200078e0211 */
[-C--:B------:R-:W-:Y:S02]  /*2a70*/  LEA R118, P3, R18, R70.reuse, 0x2 ;  /* 0x0000004612767211 */ /* 0x080fe400078610ff */
[----:B------:R-:W-:Y:S01]  /*2a80*/  LEA.HI.X.SX32 R117, R20, R55, 0x2, P4 ;  /* 0x0000003714757211 */ /* 0x000fe200020f16ff */
[----:B------:R-:W-:Y:S01]  /*2a90*/  IMAD R21, R60, 0x2, R19 ;  /* 0x000000023c157824 */ /* 0x000fe200078e0213 */
[----:B------:R-:W-:-:S02]  /*2aa0*/  LEA R112, P4, R15, R70, 0x2 ;  /* 0x000000460f707211 */ /* 0x000fc400078810ff */
[-C--:B------:R-:W-:Y:S01]  /*2ab0*/  LEA.HI.X.SX32 R119, R18, R55.reuse, 0x2, P3 ;  /* 0x0000003712777211 */ /* 0x080fe200018f16ff */
[----:B------:R-:W-:Y:S01]  /*2ac0*/  IMAD R23, R58, 0x2, R21 ;  /* 0x000000023a177824 */ /* 0x000fe200078e0215 */
[-C--:B------:R-:W-:Y:S02]  /*2ad0*/  LEA R114, P3, R24, R70.reuse, 0x2 ;  /* 0x0000004618727211 */ /* 0x080fe400078610ff */
[-C--:B------:R-:W-:Y:S01]  /*2ae0*/  LEA.HI.X.SX32 R113, R15, R55.reuse, 0x2, P4 ;  /* 0x000000370f717211 */ /* 0x080fe200020f16ff */
        /* <DEDUP_REMOVED lines=26> */
[-C--:B------:R-:W-:Y:S02]  /*2c90*/  LEA.HI.X.SX32 R97, R43, R55.reuse, 0x2, P3 ;  /* 0x000000372b617211 */ /* 0x080fe400018f16ff */
[-C--:B------:R-:W-:Y:S02]  /*2ca0*/  LEA R90, P3, R20, R70.reuse, 0x2 ;  /* 0x00000046145a7211 */ /* 0x080fe400078610ff */
[----:B------:R-:W-:Y:S01]  /*2cb0*/  LEA.HI.X.SX32 R89, R15, R55, 0x2, P4 ;  /* 0x000000370f597211 */ /* 0x000fe200020f16ff */
[----:B------:R-:W-:Y:S01]  /*2cc0*/  IMAD R15, R76, UR16, RZ ;  /* 0x000000104c0f7c24 */ /* 0x000fe2000f8e02ff */
[----:B------:R-:W-:-:S02]  /*2cd0*/  LEA R82, P4, R17, R70, 0x2 ;  /* 0x0000004611527211 */ /* 0x000fc400078810ff */
[-C--:B------:R-:W-:Y:S02]  /*2ce0*/  LEA.HI.X.SX32 R91, R20, R55.reuse, 0x2, P3 ;  /* 0x00000037145b7211 */ /* 0x080fe400018f16ff */
[-C--:B------:R-:W-:Y:S01]  /*2cf0*/  LEA R86, P3, R16, R70.reuse, 0x2 ;  /* 0x0000004610567211 */ /* 0x080fe200078610ff */
[----:B------:R3:W-:Y:S01]  /*2d00*/  STL [R1], R15 ;  /* 0x0000000f01007387 */ /* 0x0007e20000100800 */
[-C--:B------:R-:W-:Y:S02]  /*2d10*/  LEA.HI.X.SX32 R83, R17, R55.reuse, 0x2, P4 ;  /* 0x0000003711537211 */ /* 0x080fe400020f16ff */
[-C--:B------:R-:W-:Y:S02]  /*2d20*/  LEA R74, P4, R18, R70.reuse, 0x2 ;  /* 0x00000046124a7211 */ /* 0x080fe400078810ff */
[----:B------:R-:W-:Y:S02]  /*2d30*/  LEA.HI.X.SX32 R87, R16, R55, 0x2, P3 ;  /* 0x0000003710577211 */ /* 0x000fe400018f16ff */
[----:B------:R-:W-:-:S02]  /*2d40*/  LEA R78, P3, R19, R70, 0x2 ;  /* 0x00000046134e7211 */ /* 0x000fc400078610ff */
[-C--:B------:R-:W-:Y:S02]  /*2d50*/  LEA.HI.X.SX32 R75, R18, R55.reuse, 0x2, P4 ;  /* 0x00000037124b7211 */ /* 0x080fe400020f16ff */
[-C--:B------:R-:W-:Y:S02]  /*2d60*/  LEA R138, P4, R14, R70.reuse, 0x2 ;  /* 0x000000460e8a7211 */ /* 0x080fe400078810ff */
[-C--:B------:R-:W-:Y:S02]  /*2d70*/  LEA.HI.X.SX32 R79, R19, R55.reuse, 0x2, P3 ;  /* 0x00000037134f7211 */ /* 0x080fe400018f16ff */
[-C--:B------:R-:W-:Y:S02]  /*2d80*/  LEA R190, P3, R84, R70.reuse, 0x2 ;  /* 0x0000004654be7211 */ /* 0x080fe400078610ff */
[----:B------:R-:W-:Y:S02]  /*2d90*/  LEA.HI.X.SX32 R139, R14, R55, 0x2, P4 ;  /* 0x000000370e8b7211 */ /* 0x000fe400020f16ff */
[----:B------:R-:W-:-:S02]  /*2da0*/  LEA R134, P4, R12, R70, 0x2 ;  /* 0x000000460c867211 */ /* 0x000fc400078810ff */
[-C--:B------:R-:W-:Y:S02]  /*2db0*/  LEA.HI.X.SX32 R191, R84, R55.reuse, 0x2, P3 ;  /* 0x0000003754bf7211 */ /* 0x080fe400018f16ff */
[CC--:B------:R-:W-:Y:S02]  /*2dc0*/  LEA R136, P3, R13.reuse, R70.reuse, 0x2 ;  /* 0x000000460d887211 */ /* 0x0c0fe400078610ff */
        /* <DEDUP_REMOVED lines=8> */
[----:B------:R-:W-:Y:S01]  /*2e50*/  LEA.HI.X.SX32 R127, R15, R55, 0x2, P4 ;  /* 0x000000370f7f7211 */ /* 0x000fe200020f16ff */
[----:B---3--:R-:W-:Y:S01]  /*2e60*/  IMAD R15, R56, UR9, RZ ;  /* 0x00000009380f7c24 */ /* 0x008fe2000f8e02ff */
[----:B------:R-:W-:-:S02]  /*2e70*/  LEA R122, P4, R7, R70, 0x2 ;  /* 0x00000046077a7211 */ /* 0x000fc400078810ff */
[-C--:B------:R-:W-:Y:S02]  /*2e80*/  LEA.HI.X.SX32 R129, R9, R55.reuse, 0x2, P3 ;  /* 0x0000003709817211 */ /* 0x080fe400018f16ff */
[-C--:B------:R-:W-:Y:S02]  /*2e90*/  LEA R124, P3, R8, R70.reuse, 0x2 ;  /* 0x00000046087c7211 */ /* 0x080fe400078610ff */
[-C--:B------:R-:W-:Y:S02]  /*2ea0*/  LEA.HI.X.SX32 R123, R7, R55.reuse, 0x2, P4 ;  /* 0x00000037077b7211 */ /* 0x080fe400020f16ff */
[----:B--2---:R-:W-:Y:S02]  /*2eb0*/  R2UR UR27, R63 ;  /* 0x000000003f1b72ca */ /* 0x004fe400000e0000 */
[----:B------:R-:W-:Y:S02]  /*2ec0*/  LEA R110, P4, R226, R70, 0x2 ;  /* 0x00000046e26e7211 */ /* 0x000fe400078810ff */
[----:B------:R-:W-:-:S02]  /*2ed0*/  LEA.HI.X.SX32 R125, R8, R55, 0x2, P3 ;  /* 0x00000037087d7211 */ /* 0x000fc400018f16ff */
[-C--:B------:R-:W-:Y:S02]  /*2ee0*/  LEA R120, P3, R6, R70.reuse, 0x2 ;  /* 0x0000004606787211 */ /* 0x080fe400078610ff */
[-C--:B------:R-:W-:Y:S02]  /*2ef0*/  LEA.HI.X.SX32 R111, R226, R55.reuse, 0x2, P4 ;  /* 0x00000037e26f7211 */ /* 0x080fe400020f16ff */
[----:B------:R-:W-:Y:S02]  /*2f00*/  LEA R94, P4, R218, R70, 0x2 ;  /* 0x00000046da5e7211 */ /* 0x000fe400078810ff */
[-C--:B------:R-:W-:Y:S02]  /*2f10*/  LEA.HI.X.SX32 R121, R6, R55.reuse, 0x2, P3 ;  /* 0x0000003706797211 */ /* 0x080fe400018f16ff */
[----:B------:R-:W-:Y:S02]  /*2f20*/  LOP3.LUT P3, RZ, R80, 0x7f, RZ, 0xc0, !PT ;  /* 0x0000007f50ff7812 */ /* 0x000fe4000786c0ff */
[----:B------:R-:W-:-:S02]  /*2f30*/  LEA.HI.X.SX32 R95, R218, R55, 0x2, P4 ;  /* 0x00000037da5f7211 */ /* 0x000fc400020f16ff */
[----:B------:R-:W-:Y:S01]  /*2f40*/  LEA R70, P5, R227, R70, 0x2 ;  /* 0x00000046e3467211 */ /* 0x000fe200078a10ff */
[----:B-1----:R-:W-:-:S12]  /*2f50*/  BRA.U UP0, `(.L_x_5) ;  /* 0x0000000100187547 */ /* 0x002fd8000b800000 */
[----:B------:R-:W-:Y:S01]  /*2f60*/  ELECT P4, URZ, PT ;  /* 0x0000000000ff782f */ /* 0x000fe20003880000 */
[----:B------:R-:W-:Y:S01]  /*2f70*/  IMAD.MOV.U32 R16, RZ, RZ, 0x1 ;  /* 0x00000001ff107424 */ /* 0x000fe200078e00ff */
[----:B------:R-:W-:Y:S01]  /*2f80*/  UMOV UR6, 0x40 ;  /* 0x0000004000067882 */ /* 0x000fe20000000000 */
[----:B------:R-:W-:Y:S01]  /*2f90*/  UVIRTCOUNT.DEALLOC.SMPOOL 0x80 ;  /* 0x000000800000784c */ /* 0x000fe20000000000 */
[----:B------:R-:W-:-:S09]  /*2fa0*/  ULEA UR6, UR5, UR6, 0x18 ;  /* 0x0000000605067291 */ /* 0x000fd2000f8ec0ff */
[----:B------:R1:W-:Y:S03]  /*2fb0*/  @P4 STS.U8 [UR6], R16 ;  /* 0x00000010ff004988 */ /* 0x0003e60008000006 */
.L_x_5:
[----:B------:R-:W-:Y:S01]  /*2fc0*/  UIADD3 UR26, UPT, UPT, UR27, UR4, URZ ;  /* 0x000000041b1a7290 */ /* 0x000fe2000fffe0ff */
[----:B------:R-:W-:Y:S01]  /*2fd0*/  LEA.HI.X.SX32 R71, R227, R55, 0x2, P5 ;  /* 0x00000037e3477211 */ /* 0x000fe200028f16ff */
[----:B------:R-:W-:Y:S01]  /*2fe0*/  VOTEU.ALL UP1, P3 ;  /* 0x0000000000ff7886 */ /* 0x000fe20001820000 */
[----:B------:R-:W-:Y:S01]  /*2ff0*/  LEA R24, P5, R15, R52, 0x2 ;  /* 0x000000340f187211 */ /* 0x000fe200078a10ff */
[----:B------:R-:W-:Y:S01]  /*3000*/  VOTEU.ALL UP2, P3 ;  /* 0x0000000000ff7886 */ /* 0x000fe20001840000 */
[----:B------:R-:W-:Y:S01]  /*3010*/  ISETP.GE.AND P4, PT, R249, UR32, PT ;  /* 0x00000020f9007c0c */ /* 0x000fe2000bf86270 */
[----:B------:R-:W-:Y:S01]  /*3020*/  VIADD R228, R0, UR29 ;  /* 0x0000001d00e47c36 */ /* 0x000fe20008000000 */
[----:B------:R-:W-:-:S04]  /*3030*/  @!UP1 UIADD3 UR10, UPT, UPT, -UR7, 0x100000, URZ ;  /* 0x00100000070a9890 */ /* 0x000fc8000fffe1ff */
[----:B------:R-:W-:Y:S02]  /*3040*/  @!UP1 USHF.L.U32 UR11, UR10, 0xb, URZ ;  /* 0x0000000b0a0b9899 */ /* 0x000fe400080006ff */
[----:B------:R-:W-:Y:S02]  /*3050*/  @!UP1 USHF.L.U32 UR10, UR10, 0x1, URZ ;  /* 0x000000010a0a9899 */ /* 0x000fe400080006ff */
[----:B------:R-:W-:Y:S01]  /*3060*/  USHF.L.U32 UR15, UR17, 0x6, URZ ;  /* 0x00000006110f7899 */ /* 0x000fe200080006ff */
[----:B------:R-:W-:Y:S01]  /*3070*/  STTM.16dp32bit_t0_t15.x32 tmem[UR26], RZ ;  /* 0x000000ff000079ed */ /* 0x000fe20008a8001a */
[----:B------:R-:W-:Y:S01]  /*3080*/  STTM.16dp32bit_t16_t31.x32 tmem[UR26+0x20], RZ ;  /* 0x000020ff000079ed */ /* 0x000fe20008aa001a */
[----:B------:R-:W2:Y:S01]  /*3090*/  FENCE.VIEW.ASYNC.T ;  /* 0x00000000000073c6 */ /* 0x000ea20000000200 */
[----:B------:R-:W-:-:S04]  /*30a0*/  @!UP1 UIADD3 UR4, UPT, UPT, -UR7, 0x100000, URZ ;  /* 0x0010000007049890 */ /* 0x000fc8000fffe1ff */
[----:B------:R-:W-:Y:S02]  /*30b0*/  @!UP1 USHF.L.U32 UR5, UR4, 0xb, URZ ;  /* 0x0000000b04059899 */ /* 0x000fe400080006ff */
[----:B------:R-:W-:Y:S01]  /*30c0*/  @!UP1 USHF.L.U32 UR4, UR4, 0x1, URZ ;  /* 0x0000000104049899 */ /* 0x000fe200080006ff */
[----:B--2---:R-:W-:Y:S01]  /*30d0*/  BAR.SYNC.DEFER_BLOCKING 0x0 ;  /* 0x0000000000007b1d */ /* 0x004fe20000010000 */
[----:B------:R-:W-:Y:S01]  /*30e0*/  LEA.HI.X.SX32 R25, R15, R53, 0x2, P5 ;  /* 0x000000350f197211 */ /* 0x000fe200028f16ff */
[----:B------:R-:W-:Y:S01]  /*30f0*/  VIADD R229, R2, UR29 ;  /* 0x0000001d02e57c36 */ /* 0x000fe20008000000 */
[----:B------:R-:W-:Y:S01]  /*3100*/  ISETP.GE.AND P5, PT, R248, UR32, PT ;  /* 0x00000020f8007c0c */ /* 0x000fe2000bfa6270 */
[----:B------:R-:W-:Y:S01]  /*3110*/  IMAD.U32 R189, RZ, RZ, UR15 ;  /* 0x0000000fffbd7e24 */ /* 0x000fe2000f8e00ff */
[C---:B-1----:R-:W-:Y:S01]  /*3120*/  SEL R16, R22.reuse, RZ, !P4 ;  /* 0x000000ff16107207 */ /* 0x042fe20006000000 */
[----:B------:R-:W-:Y:S01]  /*3130*/  VOTEU.ALL UP1, P3 ;  /* 0x0000000000ff7886 */ /* 0x000fe20001820000 */
[----:B------:R-:W-:Y:S01]  /*3140*/  ISETP.GE.AND P4, PT, R231, UR32, PT ;  /* 0x00000020e7007c0c */ /* 0x000fe2000bf86270 */
[----:B------:R-:W-:Y:S01]  /*3150*/  IMAD.WIDE R188, R189, 0x4, R24 ;  /* 0x00000004bdbc7825 */ /* 0x000fe200078e0218 */
[----:B------:R-:W-:Y:S01]  /*3160*/  SEL R17, R22, RZ, !P5 ;  /* 0x000000ff16117207 */ /* 0x000fe20006800000 */
[----:B------:R-:W-:Y:S01]  /*3170*/  USHF.L.U32 UR14, UR16, 0x6, URZ ;  /* 0x00000006100e7899 */ /* 0x000fe200080006ff */
[----:B------:R-:W-:Y:S01]  /*3180*/  ISETP.GE.AND P5, PT, R230, UR32, PT ;  /* 0x00000020e6007c0c */ /* 0x000fe2000bfa6270 */
[----:B------:R-:W-:Y:S01]  /*3190*/  IMAD.U32 R187, RZ, RZ, UR15 ;  /* 0x0000000fffbb7e24 */ /* 0x000fe2000f8e00ff */
[----:B------:R-:W-:Y:S01]  /*31a0*/  LOP3.LUT R19, R3, 0x8, RZ, 0xfc, !PT ;  /* 0x0000000803137812 */ /* 0x000fe200078efcff */
[----:B------:R-:W-:Y:S01]  /*31b0*/  IMAD.U32 R185, RZ, RZ, UR15 ;  /* 0x0000000fffb97e24 */ /* 0x000fe2000f8e00ff */
[----:B------:R-:W-:Y:S01]  /*31c0*/  LOP3.LUT R225, R0, 0x10, RZ, 0x3c, !PT ;  /* 0x0000001000e17812 */ /* 0x000fe200078e3cff */
[----:B------:R-:W-:Y:S01]  /*31d0*/  IMAD R47, R47, UR9, RZ ;  /* 0x000000092f2f7c24 */ /* 0x000fe2000f8e02ff */
[C---:B------:R-:W-:Y:S01]  /*31e0*/  LOP3.LUT R18, R3.reuse, 0xa, RZ, 0xfc, !PT ;  /* 0x0000000a03127812 */ /* 0x040fe200078efcff */
[----:B------:R-:W-:Y:S01]  /*31f0*/  IMAD R50, R50, UR9, RZ ;  /* 0x0000000932327c24 */ /* 0x000fe2000f8e02ff */
[----:B------:R-:W-:Y:S01]  /*3200*/  LOP3.LUT R243, R3, 0x28, RZ, 0xfc, !PT ;  /* 0x0000002803f37812 */ /* 0x000fe200078efcff */
[----:B------:R-:W-:Y:S01]  /*3210*/  IMAD R41, R41, UR9, RZ ;  /* 0x0000000929297c24 */ /* 0x000fe2000f8e02ff */
[----:B------:R-:W-:Y:S01]  /*3220*/  LOP3.LUT R242, R3, 0x2a, RZ, 0xfc, !PT ;  /* 0x0000002a03f27812 */ /* 0x000fe200078efcff */
[----:B------:R-:W-:Y:S01]  /*3230*/  IMAD R51, R51, UR9, RZ ;  /* 0x0000000933337c24 */ /* 0x000fe2000f8e02ff */
[----:B------:R-:W-:Y:S01]  /*3240*/  LOP3.LUT R224, R0, 0x20, RZ, 0x3c, !PT ;  /* 0x0000002000e07812 */ /* 0x000fe200078e3cff */
[----:B------:R-:W1:Y:S02]  /*3250*/  FENCE.VIEW.ASYNC.S ;  /* 0x00000000000073c6 */ /* 0x000e640000000000 */
[----:B-1----:R-:W1:Y:S02]  /*3260*/  @!UP1 SYNCS.EXCH.64 URZ, [UR28], UR10 ;  /* 0x0000000a1cff95b2 */ /* 0x002e640008000100 */
[----:B-1----:R-:W-:Y:S01]  /*3270*/  BAR.SYNC.DEFER_BLOCKING 0x0 ;  /* 0x0000000000007b1d */ /* 0x002fe20000010000 */
[C---:B------:R-:W-:Y:S01]  /*3280*/  LOP3.LUT R241, R3.reuse, 0x2c, RZ, 0xfc, !PT ;  /* 0x0000002c03f17812 */ /* 0x040fe200078efcff */
[----:B------:R-:W-:Y:S01]  /*3290*/  IMAD R44, R44, UR9, RZ ;  /* 0x000000092c2c7c24 */ /* 0x000fe2000f8e02ff */
[----:B------:R-:W-:Y:S01]  /*32a0*/  LOP3.LUT R21, R3, 0x10, RZ, 0xfc, !PT ;  /* 0x0000001003157812 */ /* 0x000fe200078efcff */
[----:B------:R-:W-:Y:S01]  /*32b0*/  IMAD R45, R45, UR9, RZ ;  /* 0x000000092d2d7c24 */ /* 0x000fe2000f8e02ff */
        /* <DEDUP_REMOVED lines=10> */
[C---:B------:R-:W-:Y:S01]  /*3360*/  LOP3.LUT R247, R3.reuse, 0x16, RZ, 0xfc, !PT ;  /* 0x0000001603f77812 */ /* 0x040fe200078efcff */
[----:B------:R-:W-:Y:S01]  /*3370*/  IMAD.U32 R61, RZ, RZ, UR15 ;  /* 0x0000000fff3d7e24 */ /* 0x000fe2000f8e00ff */
[----:B------:R-:W-:Y:S01]  /*3380*/  LOP3.LUT R238, R3, 0x34, RZ, 0xfc, !PT ;  /* 0x0000003403ee7812 */ /* 0x000fe200078efcff */
[----:B------:R-:W-:Y:S01]  /*3390*/  IMAD R203, R203, UR9, RZ ;  /* 0x00000009cbcb7c24 */ /* 0x000fe2000f8e02ff */
[C---:B------:R-:W-:Y:S01]  /*33a0*/  LOP3.LUT R237, R3.reuse, 0x36, RZ, 0xfc, !PT ;  /* 0x0000003603ed7812 */ /* 0x040fe200078efcff */
[----:B------:R-:W-:Y:S01]  /*33b0*/  UISETP.GT.AND UP1, UPT, UR12, 0x7f, UPT ;  /* 0x0000007f0c00788c */ /* 0x000fe2000bf24270 */
[----:B------:R-:W-:Y:S01]  /*33c0*/  LOP3.LUT R246, R3, 0x18, RZ, 0xfc, !PT ;  /* 0x0000001803f67812 */ /* 0x000fe200078efcff */
[----:B------:R-:W-:Y:S01]  /*33d0*/  IMAD.U32 R250, RZ, RZ, UR15 ;  /* 0x0000000ffffa7e24 */ /* 0x000fe2000f8e00ff */
[----:B------:R-:W-:Y:S01]  /*33e0*/  LOP3.LUT R221, R0, 0x50, RZ, 0x3c, !PT ;  /* 0x0000005000dd7812 */ /* 0x000fe200078e3cff */
[----:B------:R1:W2:Y:S02]  /*33f0*/  @!UP2 SYNCS.EXCH.64 URZ, [UR29+0x18008], UR4 ;  /* 0x018008041dffa5b2 */ /* 0x0002a40008000100 */
[----:B------:R-:W-:Y:S01]  /*3400*/  @!PT LDS RZ, [RZ] ;  /* 0x00000000fffff984 */ /* 0x000fe20000000800 */
[----:B------:R-:W-:Y:S01]  /*3410*/  @!PT LDS RZ, [RZ] ;  /* 0x00000000fffff984 */ /* 0x000fe20000000800 */
[----:B------:R-:W-:Y:S01]  /*3420*/  @!PT LDS RZ, [RZ] ;  /* 0x00000000fffff984 */ /* 0x000fe20000000800 */
[----:B--2---:R-:W-:Y:S01]  /*3430*/  LDGSTS.E [R228], desc[UR38][R190.64], P0 ;  /* 0x00000000bee47fae */ /* 0x004fe200081a1026 */
[----:B------:R-:W-:Y:S01]  /*3440*/  ISETP.NE.U32.AND P0, PT, R16, RZ, PT ;  /* 0x000000ff1000720c */ /* 0x000fe20003f05070 */
[----:B------:R-:W-:Y:S01]  /*3450*/  IMAD R205, R205, UR9, RZ ;  /* 0x00000009cdcd7c24 */ /* 0x000fe2000f8e02ff */
[C---:B------:R-:W-:Y:S01]  /*3460*/  SEL R16, R22.reuse, RZ, !P4 ;  /* 0x000000ff16107207 */ /* 0x040fe20006000000 */
[----:B------:R-:W-:Y:S01]  /*3470*/  LDGSTS.E [R228+0x8], desc[UR38][R138.64], P1 ;  /* 0x000080008ae47fae */ /* 0x000fe200089a1026 */
[----:B------:R-:W-:Y:S01]  /*3480*/  ISETP.NE.U32.AND P4, PT, R17, RZ, PT ;  /* 0x000000ff1100720c */ /* 0x000fe20003f85070 */
[----:B------:R-:W-:Y:S01]  /*3490*/  USHF.R.S32.HI UR13, URZ, 0x1f, UR14 ;  /* 0x0000001fff0d7899 */ /* 0x000fe2000801140e */
[----:B------:R-:W-:Y:S01]  /*34a0*/  SEL R17, R22, RZ, !P5 ;  /* 0x000000ff16117207 */ /* 0x000fe20006800000 */
[----:B------:R-:W-:Y:S01]  /*34b0*/  LDGSTS.E [R228+0x2000], desc[UR38][R108.64], P6 ;  /* 0x020000006ce47fae */ /* 0x000fe2000b1a1026 */
[----:B------:R-:W-:Y:S01]  /*34c0*/  ISETP.NE.U32.AND P1, PT, R16, RZ, PT ;  /* 0x000000ff1000720c */ /* 0x000fe20003f25070 */
[----:B------:R-:W-:Y:S01]  /*34d0*/  VIADD R16, R225, UR29 ;  /* 0x0000001de1107c36 */ /* 0x000fe20008000000 */
[----:B------:R-:W-:Y:S01]  /*34e0*/  ISETP.GE.AND P6, PT, R19, UR32, PT ;  /* 0x0000002013007c0c */ /* 0x000fe2000bfc6270 */
[----:B------:R-:W-:Y:S01]  /*34f0*/  LDGSTS.E [R228+0x2008], desc[UR38][R106.64], P2 ;  /* 0x020080006ae47fae */ /* 0x000fe200091a1026 */
[----:B------:R-:W-:Y:S01]  /*3500*/  ISETP.NE.U32.AND P5, PT, R17, RZ, PT ;  /* 0x000000ff1100720c */ /* 0x000fe20003fa5070 */
[----:B-1----:R-:W-:-:S02]  /*3510*/  UIADD3 UR4, UPT, UPT, UR32, -0x40, URZ ;  /* 0xffffffc020047890 */ /* 0x002fc4000fffe0ff */
[----:B------:R-:W-:Y:S01]  /*3520*/  ISETP.GE.AND P2, PT, R18, UR32, PT ;  /* 0x0000002012007c0c */ /* 0x000fe2000bf46270 */
[----:B------:R-:W-:Y:S01]  /*3530*/  LDGSTS.E [R16], desc[UR38][R136.64], P0 ;  /* 0x0000000088107fae */ /* 0x000fe200081a1026 */
[C---:B------:R-:W-:Y:S01]  /*3540*/  SEL R17, R22.reuse, RZ, !P6 ;  /* 0x000000ff16117207 */ /* 0x040fe20007000000 */
[----:B------:R-:W-:Y:S01]  /*3550*/  USHF.L.U32 UR71, UR14, 0x2, URZ ;  /* 0x000000020e477899 */ /* 0x000fe200080006ff */
[----:B------:R-:W-:Y:S01]  /*3560*/  ISETP.GE.AND P6, PT, R243, UR32, PT ;  /* 0x00000020f3007c0c */ /* 0x000fe2000bfc6270 */
[----:B------:R-:W-:Y:S01]  /*3570*/  LDGSTS.E [R16+0x8], desc[UR38][R134.64], P4 ;  /* 0x0000800086107fae */ /* 0x000fe2000a1a1026 */
[----:B------:R-:W-:Y:S01]  /*3580*/  SEL R18, R22, RZ, !P2 ;  /* 0x000000ff16127207 */ /* 0x000fe20005000000 */
[----:B------:R-:W-:Y:S01]  /*3590*/  USHF.L.U64.HI UR70, UR14, 0x2, UR13 ;  /* 0x000000020e467899 */ /* 0x000fe2000801020d */
[----:B------:R-:W-:Y:S01]  /*35a0*/  ISETP.NE.U32.AND P0, PT, R17, RZ, PT ;  /* 0x000000ff1100720c */ /* 0x000fe20003f05070 */
[----:B------:R-:W-:Y:S01]  /*35b0*/  LDGSTS.E [R16+0x2000], desc[UR38][R104.64], P1 ;  /* 0x0200000068107fae */ /* 0x000fe200089a1026 */
[----:B------:R-:W-:Y:S01]  /*35c0*/  ISETP.GE.AND P2, PT, R242, UR32, PT ;  /* 0x00000020f2007c0c */ /* 0x000fe2000bf46270 */
[----:B------:R-:W-:Y:S01]  /*35d0*/  UIADD3 UR17, UPT, UPT, UR32, -0x80, URZ ;  /* 0xffffff8020117890 */ /* 0x000fe2000fffe0ff */
[----:B------:R-:W-:Y:S01]  /*35e0*/  SEL R17, R22, RZ, !P6 ;  /* 0x000000ff16117207 */ /* 0x000fe20007000000 */
[----:B------:R-:W-:Y:S01]  /*35f0*/  LDGSTS.E [R16+0x2008], desc[UR38][R102.64], P5 ;  /* 0x0200800066107fae */ /* 0x000fe2000a9a1026 */
[----:B------:R-:W-:Y:S01]  /*3600*/  LOP3.LUT R19, R3, 0xc, RZ, 0xfc, !PT ;  /* 0x0000000c03137812 */ /* 0x000fe200078efcff */
[----:B------:R-:W-:Y:S01]  /*3610*/  UISETP.GT.AND UP3, UPT, UR12, 0xbf, UPT ;  /* 0x000000bf0c00788c */ /* 0x000fe2000bf64270 */
[----:B------:R-:W-:-:S02]  /*3620*/  ISETP.NE.U32.AND P6, PT, R18, RZ, PT ;  /* 0x000000ff1200720c */ /* 0x000fc40003fc5070 */
[----:B------:R-:W-:Y:S02]  /*3630*/  SEL R18, R22, RZ, !P2 ;  /* 0x000000ff16127207 */ /* 0x000fe40005000000 */
[----:B------:R-:W-:Y:S01]  /*3640*/  ISETP.NE.U32.AND P2, PT, R17, RZ, PT ;  /* 0x000000ff1100720c */ /* 0x000fe20003f45070 */
[----:B------:R-:W-:Y:S01]  /*3650*/  VIADD R17, R224, UR29 ;  /* 0x0000001de0117c36 */ /* 0x000fe20008000000 */
[----:B------:R-:W-:Y:S02]  /*3660*/  ISETP.GE.AND P1, PT, R19, UR32, PT ;  /* 0x0000002013007c0c */ /* 0x000fe4000bf26270 */
[----:B------:R-:W-:Y:S02]  /*3670*/  ISETP.NE.U32.AND P4, PT, R18, RZ, PT ;  /* 0x000000ff1200720c */ /* 0x000fe40003f85070 */
[----:B------:R-:W-:Y:S01]  /*3680*/  ISETP.GE.AND P5, PT, R76, UR32, PT ;  /* 0x000000204c007c0c */ /* 0x000fe2000bfa6270 */
[----:B------:R-:W-:Y:S01]  /*3690*/  LDGSTS.E [R17], desc[UR38][R132.64], P0 ;  /* 0x0000000084117fae */ /* 0x000fe200081a1026 */
[----:B------:R-:W-:-:S02]  /*36a0*/  SEL R18, R22, RZ, !P1 ;  /* 0x000000ff16127207 */ /* 0x000fc40004800000 */
[----:B------:R-:W-:Y:S01]  /*36b0*/  ISETP.GE.AND P1, PT, R241, UR32, PT ;  /* 0x00000020f1007c0c */ /* 0x000fe2000bf26270 */
[----:B------:R-:W-:Y:S01]  /*36c0*/  LDGSTS.E [R17+0x8], desc[UR38][R130.64], P6 ;  /* 0x0000800082117fae */ /* 0x000fe2000b1a1026 */
[----:B------:R-:W-:Y:S02]  /*36d0*/  SEL R19, R22, RZ, !P5 ;  /* 0x000000ff16137207 */ /* 0x000fe40006800000 */
[----:B------:R-:W-:Y:S01]  /*36e0*/  ISETP.NE.U32.AND P0, PT, R18, RZ, PT ;  /* 0x000000ff1200720c */ /* 0x000fe20003f05070 */
[----:B------:R-:W-:Y:S01]  /*36f0*/  LDGSTS.E [R17+0x2000], desc[UR38][R100.64], P2 ;  /* 0x0200000064117fae */ /* 0x000fe200091a1026 */
[----:B------:R-:W-:Y:S02]  /*3700*/  ISETP.GE.AND P5, PT, R252, UR32, PT ;  /* 0x00000020fc007c0c */ /* 0x000fe4000bfa6270 */
[----:B------:R-:W-:Y:S01]  /*3710*/  SEL R18, R22, RZ, !P1 ;  /* 0x000000ff16127207 */ /* 0x000fe20004800000 */
[----:B------:R-:W-:Y:S01]  /*3720*/  LDGSTS.E [R17+0x2008], desc[UR38][R98.64], P4 ;  /* 0x0200800062117fae */ /* 0x000fe2000a1a1026 */
        /* <DEDUP_REMOVED lines=11> */
[C---:B------:R-:W-:Y:S02]  /*37e0*/  SEL R20, R22.reuse, RZ, !P4 ;  /* 0x000000ff16147207 */ /* 0x040fe40006000000 */
[----:B------:R-:W-:Y:S01]  /*37f0*/  ISETP.NE.U32.AND P0, PT, R19, RZ, PT ;  /* 0x000000ff1300720c */ /* 0x000fe20003f05070 */
[----:B------:R-:W-:Y:S01]  /*3800*/  LDGSTS.E [R18+0x2000], desc[UR38][R96.64], P6 ;  /* 0x0200000060127fae */ /* 0x000fe2000b1a1026 */
[----:B------:R-:W-:Y:S02]  /*3810*/  ISETP.GE.AND P4, PT, R239, UR32, PT ;  /* 0x00000020ef007c0c */ /* 0x000fe4000bf86270 */
[----:B------:R-:W-:Y:S01]  /*3820*/  SEL R19, R22, RZ, !P2 ;  /* 0x000000ff16137207 */ /* 0x000fe20005000000 */
[----:B------:R-:W-:Y:S01]  /*3830*/  LDGSTS.E [R18+0x2008], desc[UR38][R94.64], P5 ;  /* 0x020080005e127fae */ /* 0x000fe2000a9a1026 */
[----:B------:R-:W-:-:S02]  /*3840*/  LOP3.LUT R21, R3, 0x14, RZ, 0xfc, !PT ;  /* 0x0000001403157812 */ /* 0x000fc400078efcff */
[----:B------:R-:W-:Y:S02]  /*3850*/  ISETP.NE.U32.AND P2, PT, R20, RZ, PT ;  /* 0x000000ff1400720c */ /* 0x000fe40003f45070 */
        /* <DEDUP_REMOVED lines=20> */
[----:B------:R-:W-:Y:S02]  /*39a0*/  LOP3.LUT R245, R3, 0x1a, RZ, 0xfc, !PT ;  /* 0x0000001a03f57812 */ /* 0x000fe400078efcff */
[----:B------:R-:W-:Y:S02]  /*39b0*/  ISETP.GE.AND P1, PT, R246, UR32, PT ;  /* 0x00000020f6007c0c */ /* 0x000fe4000bf26270 */
[----:B------:R-:W-:Y:S01]  /*39c0*/  ISETP.NE.U32.AND P5, PT, R21, RZ, PT ;  /* 0x000000ff1500720c */ /* 0x000fe20003fa5070 */
[----:B------:R-:W-:Y:S01]  /*39d0*/  LDGSTS.E [R20], desc[UR38][R120.64], P0 ;  /* 0x0000000078147fae */ /* 0x000fe200081a1026 */
[----:B------:R-:W-:-:S02]  /*39e0*/  LOP3.LUT R236, R3, 0x38, RZ, 0xfc, !PT ;  /* 0x0000003803ec7812 */ /* 0x000fc400078efcff */
[----:B------:R-:W-:Y:S01]  /*39f0*/  ISETP.GE.AND P4, PT, R245, UR32, PT ;  /* 0x00000020f5007c0c */ /* 0x000fe2000bf86270 */
[----:B------:R-:W-:Y:S01]  /*3a00*/  LDGSTS.E [R20+0x8], desc[UR38][R118.64], P6 ;  /* 0x0000800076147fae */ /* 0x000fe2000b1a1026 */
[----:B------:R-:W-:Y:S02]  /*3a10*/  SEL R21, R22, RZ, !P1 ;  /* 0x000000ff16157207 */ /* 0x000fe40004800000 */
[----:B------:R-:W-:Y:S01]  /*3a20*/  LOP3.LUT R235, R3, 0x3a, RZ, 0xfc, !PT ;  /* 0x0000003a03eb7812 */ /* 0x000fe200078efcff */
[----:B------:R-:W-:Y:S01]  /*3a30*/  LDGSTS.E [R20+0x2000], desc[UR38][R88.64], P2 ;  /* 0x0200000058147fae */ /* 0x000fe200091a1026 */
[----:B------:R-:W-:Y:S02]  /*3a40*/  ISETP.GE.AND P1, PT, R236, UR32, PT ;  /* 0x00000020ec007c0c */ /* 0x000fe4000bf26270 */
[----:B------:R-:W-:Y:S01]  /*3a50*/  SEL R23, R22, RZ, !P4 ;  /* 0x000000ff16177207 */ /* 0x000fe20006000000 */
[----:B------:R-:W-:Y:S01]  /*3a60*/  LDGSTS.E [R20+0x2008], desc[UR38][R86.64], P5 ;  /* 0x0200800056147fae */ /* 0x000fe2000a9a1026 */
[----:B------:R-:W-:-:S02]  /*3a70*/  ISETP.NE.U32.AND P0, PT, R21, RZ, PT ;  /* 0x000000ff1500720c */ /* 0x000fc40003f05070 */
[----:B------:R-:W-:Y:S02]  /*3a80*/  ISETP.GE.AND P4, PT, R235, UR32, PT ;  /* 0x00000020eb007c0c */ /* 0x000fe4000bf86270 */
[----:B------:R-:W-:Y:S02]  /*3a90*/  LOP3.LUT R244, R3, 0x1c, RZ, 0xfc, !PT ;  /* 0x0000001c03f47812 */ /* 0x000fe400078efcff */
[----:B------:R-:W-:Y:S02]  /*3aa0*/  SEL R21, R22, RZ, !P1 ;  /* 0x000000ff16157207 */ /* 0x000fe40004800000 */
[----:B------:R-:W-:Y:S02]  /*3ab0*/  LOP3.LUT R220, R0, 0x60, RZ, 0x3c, !PT ;  /* 0x0000006000dc7812 */ /* 0x000fe400078e3cff */
[----:B------:R-:W-:Y:S02]  /*3ac0*/  ISETP.NE.U32.AND P1, PT, R23, RZ, PT ;  /* 0x000000ff1700720c */ /* 0x000fe40003f25070 */
[----:B------:R-:W-:-:S02]  /*3ad0*/  SEL R23, R22, RZ, !P4 ;  /* 0x000000ff16177207 */ /* 0x000fc40006000000 */
[----:B------:R-:W-:Y:S02]  /*3ae0*/  ISETP.GE.AND P2, PT, R244, UR32, PT ;  /* 0x00000020f4007c0c */ /* 0x000fe4000bf46270 */
[----:B------:R-:W-:Y:S01]  /*3af0*/  ISETP.NE.U32.AND P6, PT, R21, RZ, PT ;  /* 0x000000ff1500720c */ /* 0x000fe20003fc5070 */
[----:B------:R-:W-:Y:S01]  /*3b00*/  VIADD R21, R220, UR29 ;  /* 0x0000001ddc157c36 */ /* 0x000fe20008000000 */
[----:B------:R-:W-:Y:S02]  /*3b10*/  ISETP.NE.U32.AND P4, PT, R23, RZ, PT ;  /* 0x000000ff1700720c */ /* 0x000fe40003f85070 */
[----:B------:R-:W-:Y:S02]  /*3b20*/  LOP3.LUT R234, R3, 0x3c, RZ, 0xfc, !PT ;  /* 0x0000003c03ea7812 */ /* 0x000fe400078efcff */
[----:B------:R-:W-:Y:S01]  /*3b30*/  SEL R23, R22, RZ, !P2 ;  /* 0x000000ff16177207 */ /* 0x000fe20005000000 */
[----:B------:R-:W-:Y:S01]  /*3b40*/  LDGSTS.E [R21], desc[UR38][R116.64], P0 ;  /* 0x0000000074157fae */ /* 0x000fe200081a1026 */
[----:B------:R-:W-:-:S02]  /*3b50*/  ISETP.GE.AND P5, PT, R72, UR32, PT ;  /* 0x0000002048007c0c */ /* 0x000fc4000bfa6270 */
[----:B------:R-:W-:Y:S01]  /*3b60*/  ISETP.GE.AND P2, PT, R234, UR32, PT ;  /* 0x00000020ea007c0c */ /* 0x000fe2000bf46270 */
[----:B------:R-:W-:Y:S01]  /*3b70*/  LDGSTS.E [R21+0x8], desc[UR38][R114.64], P1 ;  /* 0x0000800072157fae */ /* 0x000fe200089a1026 */
[----:B------:R-:W-:Y:S02]  /*3b80*/  ISETP.NE.U32.AND P0, PT, R23, RZ, PT ;  /* 0x000000ff1700720c */ /* 0x000fe40003f05070 */
[C---:B------:R-:W-:Y:S01]  /*3b90*/  SEL R23, R22.reuse, RZ, !P5 ;  /* 0x000000ff16177207 */ /* 0x040fe20006800000 */
[----:B------:R-:W-:Y:S01]  /*3ba0*/  LDGSTS.E [R21+0x2000], desc[UR38][R82.64], P6 ;  /* 0x0200000052157fae */ /* 0x000fe2000b1a1026 */
[----:B------:R-:W-:Y:S02]  /*3bb0*/  ISETP.GE.AND P5, PT, R251, UR32, PT ;  /* 0x00000020fb007c0c */ /* 0x000fe4000bfa6270 */
[----:B------:R-:W-:Y:S01]  /*3bc0*/  SEL R43, R22, RZ, !P2 ;  /* 0x000000ff162b7207 */ /* 0x000fe20005000000 */
[----:B------:R-:W-:Y:S01]  /*3bd0*/  LDGSTS.E [R21+0x2008], desc[UR38][R78.64], P4 ;  /* 0x020080004e157fae */ /* 0x000fe2000a1a1026 */
[----:B------:R-:W-:-:S02]  /*3be0*/  ISETP.GE.AND P2, PT, R68, UR32, PT ;  /* 0x0000002044007c0c */ /* 0x000fc4000bf46270 */
[----:B------:R-:W-:Y:S02]  /*3bf0*/  ISETP.NE.U32.AND P1, PT, R23, RZ, PT ;  /* 0x000000ff1700720c */ /* 0x000fe40003f25070 */
[C---:B------:R-:W-:Y:S02]  /*3c00*/  SEL R23, R22.reuse, RZ, !P5 ;  /* 0x000000ff16177207 */ /* 0x040fe40006800000 */
[----:B------:R-:W-:Y:S02]  /*3c10*/  SEL R22, R22, RZ, !P2 ;  /* 0x000000ff16167207 */ /* 0x000fe40005000000 */
[----:B------:R-:W-:Y:S02]  /*3c20*/  ISETP.NE.U32.AND P5, PT, R43, RZ, PT ;  /* 0x000000ff2b00720c */ /* 0x000fe40003fa5070 */
[----:B------:R-:W-:Y:S02]  /*3c30*/  LOP3.LUT R219, R0, 0x70, RZ, 0x3c, !PT ;  /* 0x0000007000db7812 */ /* 0x000fe400078e3cff */
[----:B------:R-:W-:-:S02]  /*3c40*/  ISETP.NE.U32.AND P6, PT, R23, RZ, PT ;  /* 0x000000ff1700720c */ /* 0x000fc40003fc5070 */
[----:B------:R-:W-:Y:S01]  /*3c50*/  ISETP.NE.U32.AND P2, PT, R22, RZ, PT ;  /* 0x000000ff1600720c */ /* 0x000fe20003f45070 */
[----:B------:R-:W-:Y:S01]  /*3c60*/  VIADD R22, R219, UR29 ;  /* 0x0000001ddb167c36 */ /* 0x000fe20008000000 */
[C---:B------:R-:W-:Y:S02]  /*3c70*/  LOP3.LUT R56, R2.reuse, 0x20, RZ, 0x3c, !PT ;  /* 0x0000002002387812 */ /* 0x040fe400078e3cff */
[----:B------:R-:W-:Y:S02]  /*3c80*/  LOP3.LUT R55, R2, 0x40, RZ, 0x3c, !PT ;  /* 0x0000004002377812 */ /* 0x000fe400078e3cff */
[----:B------:R-:W-:Y:S01]  /*3c90*/  LDGSTS.E [R22], desc[UR38][R112.64], P0 ;  /* 0x0000000070167fae */ /* 0x000fe200081a1026 */
[----:B------:R-:W-:Y:S01]  /*3ca0*/  VIADD R23, R56, UR29 ;  /* 0x0000001d38177c36 */ /* 0x000fe20008000000 */
[----:B------:R-:W-:Y:S02]  /*3cb0*/  LOP3.LUT R60, R2, 0x60, RZ, 0x3c, !PT ;  /* 0x00000060023c7812 */ /* 0x000fe400078e3cff */
[----:B------:R-:W-:Y:S04]  /*3cc0*/  LDGSTS.E [R22+0x8], desc[UR38][R110.64], P1 ;  /* 0x000080006e167fae */ /* 0x000fe800089a1026 */
[----:B------:R-:W-:Y:S04]  /*3cd0*/  LDGSTS.E [R22+0x2000], desc[UR38][R74.64], P5 ;  /* 0x020000004a167fae */ /* 0x000fe8000a9a1026 */
[----:B------:R-:W-:Y:S04]  /*3ce0*/  LDGSTS.E [R22+0x2008], desc[UR38][R70.64], P6 ;  /* 0x0200800046167fae */ /* 0x000fe8000b1a1026 */
[----:B------:R-:W0:Y:S04]  /*3cf0*/  LDGDEPBAR ;  /* 0x00000000000079af */ /* 0x000e280000000000 */
[----:B------:R1:W-:Y:S02]  /*3d00*/  LDGSTS.E [R229+0xc000], desc[UR38][R24.64], P2 ;  /* 0x0c00000018e57fae */ /* 0x0003e400091a1026 */
[----:B-1----:R-:W-:-:S02]  /*3d10*/  IMAD R24, R26, UR9, RZ ;  /* 0x000000091a187c24 */ /* 0x002fc4000f8e02ff */
[----:B------:R-:W-:Y:S02]  /*3d20*/  IMAD R25, R27, UR9, RZ ;  /* 0x000000091b197c24 */ /* 0x000fe4000f8e02ff */
[----:B------:R-:W-:Y:S02]  /*3d30*/  IMAD R26, R28, UR9, RZ ;  /* 0x000000091c1a7c24 */ /* 0x000fe4000f8e02ff */
[----:B------:R-:W-:Y:S01]  /*3d40*/  IMAD R27, R29, UR9, RZ ;  /* 0x000000091d1b7c24 */ /* 0x000fe2000f8e02ff */
[-C--:B------:R-:W-:Y:S01]  /*3d50*/  LEA R180, P6, R25, R52.reuse, 0x2 ;  /* 0x0000003419b47211 */ /* 0x080fe200078c10ff */
[----:B------:R-:W-:Y:S01]  /*3d60*/  IMAD R28, R30, UR9, RZ ;  /* 0x000000091e1c7c24 */ /* 0x000fe2000f8e02ff */
[-C--:B------:R-:W-:Y:S01]  /*3d70*/  LEA R172, P5, R26, R52.reuse, 0x2 ;  /* 0x000000341aac7211 */ /* 0x080fe200078a10ff */
[----:B------:R-:W-:Y:S01]  /*3d80*/  IMAD R30, R32, UR9, RZ ;  /* 0x00000009201e7c24 */ /* 0x000fe2000f8e02ff */
[-C--:B------:R-:W-:Y:S01]  /*3d90*/  LEA R32, P1, R24, R52.reuse, 0x2 ;  /* 0x0000003418207211 */ /* 0x080fe200078210ff */
[----:B------:R-:W-:Y:S01]  /*3da0*/  IMAD R29, R31, UR9, RZ ;  /* 0x000000091f1d7c24 */ /* 0x000fe2000f8e02ff */
[-C--:B------:R-:W-:Y:S01]  /*3db0*/  LEA R164, P0, R27, R52.reuse, 0x2 ;  /* 0x000000341ba47211 */ /* 0x080fe200078010ff */
[----:B------:R-:W-:Y:S01]  /*3dc0*/  IMAD R31, R33, UR9, RZ ;  /* 0x00000009211f7c24 */ /* 0x000fe2000f8e02ff */
[----:B------:R-:W-:-:S02]  /*3dd0*/  LEA R156, P4, R28, R52, 0x2 ;  /* 0x000000341c9c7211 */ /* 0x000fc400078810ff */
[-C--:B------:R-:W-:Y:S02]  /*3de0*/  LEA.HI.X.SX32 R33, R24, R53.reuse, 0x2, P1 ;  /* 0x0000003518217211 */ /* 0x080fe400008f16ff */
[-C--:B------:R-:W-:Y:S02]  /*3df0*/  LEA R80, P1, R29, R52.reuse, 0x2 ;  /* 0x000000341d507211 */ /* 0x080fe400078210ff */
[-C--:B------:R-:W-:Y:S01]  /*3e00*/  LEA.HI.X.SX32 R181, R25, R53.reuse, 0x2, P6 ;  /* 0x0000003519b57211 */ /* 0x080fe200030f16ff */
[----:B------:R-:W-:Y:S01]  /*3e10*/  IMAD.WIDE R186, R187, 0x4, R32 ;  /* 0x00000004bbba7825 */ /* 0x000fe200078e0220 */
[-C--:B------:R-:W-:Y:S02]  /*3e20*/  LEA R66, P6, R30, R52.reuse, 0x2 ;  /* 0x000000341e427211 */ /* 0x080fe400078c10ff */
[----:B------:R-:W-:Y:S01]  /*3e30*/  LEA.HI.X.SX32 R173, R26, R53, 0x2, P5 ;  /* 0x000000351aad7211 */ /* 0x000fe200028f16ff */
[----:B------:R-:W-:Y:S01]  /*3e40*/  LDGSTS.E [R229+0xc400], desc[UR38][R180.64], P2 ;  /* 0x0c400000b4e57fae */ /* 0x000fe200091a1026 */
[----:B------:R-:W-:-:S02]  /*3e50*/  LEA R58, P5, R31, R52, 0x2 ;  /* 0x000000341f3a7211 */ /* 0x000fc400078a10ff */
[-C--:B------:R-:W-:Y:S01]  /*3e60*/  LEA.HI.X.SX32 R165, R27, R53.reuse, 0x2, P0 ;  /* 0x000000351ba57211 */ /* 0x080fe200000f16ff */
[----:B------:R-:W-:Y:S01]  /*3e70*/  LDGSTS.E [R229+0xc800], desc[UR38][R172.64], P2 ;  /* 0x0c800000ace57fae */ /* 0x000fe200091a1026 */
[-C--:B------:R-:W-:Y:S02]  /*3e80*/  LEA.HI.X.SX32 R157, R28, R53.reuse, 0x2, P4 ;  /* 0x000000351c9d7211 */ /* 0x080fe400020f16ff */
[-C--:B------:R-:W-:Y:S01]  /*3e90*/  LEA.HI.X.SX32 R81, R29, R53.reuse, 0x2, P1 ;  /* 0x000000351d517211 */ /* 0x080fe200008f16ff */
[----:B------:R-:W-:Y:S01]  /*3ea0*/  LDGSTS.E [R229+0xcc00], desc[UR38][R164.64], P2 ;  /* 0x0cc00000a4e57fae */ /* 0x000fe200091a1026 */
[-C--:B------:R-:W-:Y:S02]  /*3eb0*/  LEA.HI.X.SX32 R67, R30, R53.reuse, 0x2, P6 ;  /* 0x000000351e437211 */ /* 0x080fe400030f16ff */
[----:B------:R-:W-:Y:S01]  /*3ec0*/  LEA.HI.X.SX32 R59, R31, R53, 0x2, P5 ;  /* 0x000000351f3b7211 */ /* 0x000fe200028f16ff */
[----:B------:R-:W-:Y:S04]  /*3ed0*/  LDGSTS.E [R229+0xd000], desc[UR38][R156.64], P2 ;  /* 0x0d0000009ce57fae */ /* 0x000fe800091a1026 */
[----:B------:R-:W-:Y:S04]  /*3ee0*/  LDGSTS.E [R229+0xd400], desc[UR38][R80.64], P2 ;  /* 0x0d40000050e57fae */ /* 0x000fe800091a1026 */
[----:B------:R-:W-:Y:S04]  /*3ef0*/  LDGSTS.E [R229+0xd800], desc[UR38][R66.64], P2 ;  /* 0x0d80000042e57fae */ /* 0x000fe800091a1026 */
[----:B------:R1:W-:Y:S04]  /*3f00*/  LDGSTS.E [R229+0xdc00], desc[UR38][R58.64], P2 ;  /* 0x0dc000003ae57fae */ /* 0x0003e800091a1026 */
[----:B------:R2:W-:Y:S01]  /*3f10*/  LDGSTS.E [R23+0xc100], desc[UR38][R32.64], P2 ;  /* 0x0c10000020177fae */ /* 0x0005e200091a1026 */
[----:B-1----:R-:W-:-:S04]  /*3f20*/  IMAD.WIDE R58, R250, 0x4, R58 ;  /* 0x00000004fa3a7825 */ /* 0x002fc800078e023a */
[----:B--2---:R-:W-:Y:S02]  /*3f30*/  IMAD R33, R34, UR9, RZ ;  /* 0x0000000922217c24 */ /* 0x004fe4000f8e02ff */
        /* <DEDUP_REMOVED lines=11> */
[----:B------:R-:W-:Y:S01]  /*3ff0*/  LEA R42, P1, R33, R52, 0x2 ;  /* 0x00000034212a7211 */ /* 0x000fe200078210ff */
[----:B------:R-:W-:Y:S01]  /*4000*/  VIADD R32, R55, UR29 ;  /* 0x0000001d37207c36 */ /* 0x000fe20008000000 */
[----:B------:R-:W-:-:S02]  /*4010*/  LEA.HI.X.SX32 R179, R34, R53, 0x2, P6 ;  /* 0x0000003522b37211 */ /* 0x000fc400030f16ff */
[-C--:B------:R-:W-:Y:S02]  /*4020*/  LEA.HI.X.SX32 R43, R33, R53.reuse, 0x2, P1 ;  /* 0x00000035212b7211 */ /* 0x080fe400008f16ff */
[-C--:B------:R-:W-:Y:S01]  /*4030*/  LEA R76, P1, R38, R52.reuse, 0x2 ;  /* 0x00000034264c7211 */ /* 0x080fe200078210ff */
[----:B------:R1:W-:Y:S01]  /*4040*/  LDGSTS.E [R23+0xc500], desc[UR38][R178.64], P2 ;  /* 0x0c500000b2177fae */ /* 0x0003e200091a1026 */
[-C--:B------:R-:W-:Y:S01]  /*4050*/  LEA R64, P6, R39, R52.reuse, 0x2 ;  /* 0x0000003427407211 */ /* 0x080fe200078c10ff */
[----:B------:R-:W-:Y:S01]  /*4060*/  IMAD.WIDE R184, R185, 0x4, R42 ;  /* 0x00000004b9b87825 */ /* 0x000fe200078e022a */
[-C--:B------:R-:W-:Y:S02]  /*4070*/  LEA.HI.X.SX32 R171, R35, R53.reuse, 0x2, P5 ;  /* 0x0000003523ab7211 */ /* 0x080fe400028f16ff */
[----:B------:R-:W-:Y:S02]  /*4080*/  LEA R56, P5, R40, R52, 0x2 ;  /* 0x0000003428387211 */ /* 0x000fe400078a10ff */
[-C--:B------:R-:W-:Y:S01]  /*4090*/  LEA.HI.X.SX32 R163, R36, R53.reuse, 0x2, P0 ;  /* 0x0000003524a37211 */ /* 0x080fe200000f16ff */
[----:B------:R2:W-:Y:S01]  /*40a0*/  LDGSTS.E [R23+0xc900], desc[UR38][R170.64], P2 ;  /* 0x0c900000aa177fae */ /* 0x0005e200091a1026 */
[----:B------:R-:W-:-:S02]  /*40b0*/  LEA.HI.X.SX32 R155, R37, R53, 0x2, P4 ;  /* 0x00000035259b7211 */ /* 0x000fc400020f16ff */
[-C--:B------:R-:W-:Y:S01]  /*40c0*/  LEA.HI.X.SX32 R77, R38, R53.reuse, 0x2, P1 ;  /* 0x00000035264d7211 */ /* 0x080fe200008f16ff */
[----:B------:R3:W-:Y:S01]  /*40d0*/  LDGSTS.E [R23+0xcd00], desc[UR38][R162.64], P2 ;  /* 0x0cd00000a2177fae */ /* 0x0007e200091a1026 */
[-C--:B------:R-:W-:Y:S01]  /*40e0*/  LEA.HI.X.SX32 R65, R39, R53.reuse, 0x2, P6 ;  /* 0x0000003527417211 */ /* 0x080fe200030f16ff */
[----:B-1----:R-:W-:Y:S01]  /*40f0*/  IMAD.WIDE R178, R61, 0x4, R178 ;  /* 0x000000043db27825 */ /* 0x002fe200078e02b2 */
[-C--:B------:R-:W-:Y:S01]  /*4100*/  LEA.HI.X.SX32 R57, R40, R53.reuse, 0x2, P5 ;  /* 0x0000003528397211 */ /* 0x080fe200028f16ff */
[----:B------:R1:W-:Y:S01]  /*4110*/  LDGSTS.E [R23+0xd100], desc[UR38][R154.64], P2 ;  /* 0x0d1000009a177fae */ /* 0x0003e200091a1026 */
[-C--:B------:R-:W-:Y:S02]  /*4120*/  LEA R182, P6, R41, R52.reuse, 0x2 ;  /* 0x0000003429b67211 */ /* 0x080fe400078c10ff */
[-C--:B------:R-:W-:Y:S01]  /*4130*/  LEA R160, P4, R44, R52.reuse, 0x2 ;  /* 0x000000342ca07211 */ /* 0x080fe200078810ff */
[----:B------:R-:W-:Y:S01]  /*4140*/  LDGSTS.E [R23+0xd500], desc[UR38][R76.64], P2 ;  /* 0x0d5000004c177fae */ /* 0x000fe200091a1026 */
[-C--:B------:R-:W-:Y:S01]  /*4150*/  LEA R152, P5, R45, R52.reuse, 0x2 ;  /* 0x000000342d987211 */ /* 0x080fe200078a10ff */
[----:B--2---:R-:W-:Y:S01]  /*4160*/  IMAD.WIDE R170, R61, 0x4, R170 ;  /* 0x000000043daa7825 */ /* 0x004fe200078e02aa */
[-C--:B------:R-:W-:Y:S01]  /*4170*/  LEA.HI.X.SX32 R183, R41, R53.reuse, 0x2, P6 ;  /* 0x0000003529b77211 */ /* 0x080fe200030f16ff */
[----:B------:R-:W-:Y:S01]  /*4180*/  LDGSTS.E [R23+0xd900], desc[UR38][R64.64], P2 ;  /* 0x0d90000040177fae */ /* 0x000fe200091a1026 */
[----:B------:R-:W-:Y:S01]  /*4190*/  LEA R72, P6, R46, R52, 0x2 ;  /* 0x000000342e487211 */ /* 0x000fe200078c10ff */
[----:B---3--:R-:W-:Y:S01]  /*41a0*/  IMAD.WIDE R162, R61, 0x4, R162 ;  /* 0x000000043da27825 */ /* 0x008fe200078e02a2 */
[-C--:B------:R-:W-:Y:S01]  /*41b0*/  LEA.HI.X.SX32 R161, R44, R53.reuse, 0x2, P4 ;  /* 0x000000352ca17211 */ /* 0x080fe200020f16ff */
[----:B------:R2:W-:Y:S01]  /*41c0*/  LDGSTS.E [R23+0xdd00], desc[UR38][R56.64], P2 ;  /* 0x0dd0000038177fae */ /* 0x0005e200091a1026 */
[-C--:B------:R-:W-:Y:S01]  /*41d0*/  LEA.HI.X.SX32 R153, R45, R53.reuse, 0x2, P5 ;  /* 0x000000352d997211 */ /* 0x080fe200028f16ff */
[----:B-1----:R-:W-:Y:S01]  /*41e0*/  IMAD.WIDE R154, R61, 0x4, R154 ;  /* 0x000000043d9a7825 */ /* 0x002fe200078e029a */
[----:B------:R-:W-:Y:S01]  /*41f0*/  LEA.HI.X.SX32 R73, R46, R53, 0x2, P6 ;  /* 0x000000352e497211 */ /* 0x000fe200030f16ff */
[----:B------:R1:W-:Y:S01]  /*4200*/  LDGSTS.E [R32+0xc200], desc[UR38][R42.64], P2 ;  /* 0x0c2000002a207fae */ /* 0x0003e200091a1026 */
[----:B------:R-:W-:-:S02]  /*4210*/  PLOP3.LUT P4, PT, PT, PT, UP1, 0x80, 0x8 ;  /* 0x000000000008781c */ /* 0x000fc40003f8f018 */
[----:B------:R-:W-:Y:S01]  /*4220*/  PLOP3.LUT P5, PT, PT, PT, UP1, 0x80, 0x8 ;  /* 0x000000000008781c */ /* 0x000fe20003faf018 */
[----:B--2---:R-:W-:-:S04]  /*4230*/  IMAD.WIDE R56, R250, 0x4, R56 ;  /* 0x00000004fa387825 */ /* 0x004fc800078e0238 */
[----:B-1----:R-:W-:Y:S02]  /*4240*/  IMAD R42, R54, UR9, RZ ;  /* 0x00000009362a7c24 */ /* 0x002fe4000f8e02ff */
[----:B------:R-:W-:Y:S02]  /*4250*/  IMAD R43, R49, UR9, RZ ;  /* 0x00000009312b7c24 */ /* 0x000fe4000f8e02ff */
[----:B------:R-:W-:Y:S01]  /*4260*/  VIADD R49, R60, UR29 ;  /* 0x0000001d3c317c36 */ /* 0x000fe20008000000 */
[CC--:B------:R-:W-:Y:S01]  /*4270*/  LEA R176, P0, R42.reuse, R52.reuse, 0x2 ;  /* 0x000000342ab07211 */ /* 0x0c0fe200078010ff */
[----:B------:R-:W-:Y:S01]  /*4280*/  IMAD.U32 R60, RZ, RZ, UR15 ;  /* 0x0000000fff3c7e24 */ /* 0x000fe2000f8e00ff */
[-C--:B------:R-:W-:Y:S02]  /*4290*/  LEA R168, P1, R43, R52.reuse, 0x2 ;  /* 0x000000342ba87211 */ /* 0x080fe400078210ff */
[----:B------:R-:W-:Y:S01]  /*42a0*/  LEA.HI.X.SX32 R177, R42, R53, 0x2, P0 ;  /* 0x000000352ab17211 */ /* 0x000fe200000f16ff */
[----:B------:R-:W-:Y:S01]  /*42b0*/  IMAD.WIDE R180, R60, 0x4, R180 ;  /* 0x000000043cb47825 */ /* 0x000fe200078e02b4 */
[----:B------:R-:W-:-:S02]  /*42c0*/  LEA R62, P0, R47, R52, 0x2 ;  /* 0x000000342f3e7211 */ /* 0x000fc400078010ff */
[-C--:B------:R-:W-:Y:S01]  /*42d0*/  LEA.HI.X.SX32 R169, R43, R53.reuse, 0x2, P1 ;  /* 0x000000352ba97211 */ /* 0x080fe200008f16ff */
[----:B------:R1:W-:Y:S01]  /*42e0*/  LDGSTS.E [R32+0xc600], desc[UR38][R176.64], P2 ;  /* 0x0c600000b0207fae */ /* 0x0003e200091a1026 */
[-C--:B------:R-:W-:Y:S01]  /*42f0*/  LEA.HI.X.SX32 R63, R47, R53.reuse, 0x2, P0 ;  /* 0x000000352f3f7211 */ /* 0x080fe200000f16ff */
[----:B------:R-:W-:Y:S01]  /*4300*/  IMAD.WIDE R172, R60, 0x4, R172 ;  /* 0x000000043cac7825 */ /* 0x000fe200078e02ac */
[-C--:B------:R-:W-:Y:S01]  /*4310*/  LEA R174, P0, R50, R52.reuse, 0x2 ;  /* 0x0000003432ae7211 */ /* 0x080fe200078010ff */
[----:B------:R2:W-:Y:S01]  /*4320*/  LDGSTS.E [R32+0xca00], desc[UR38][R168.64], P2 ;  /* 0x0ca00000a8207fae */ /* 0x0005e200091a1026 */
[-C--:B------:R-:W-:Y:S01]  /*4330*/  LEA R54, P1, R48, R52.reuse, 0x2 ;  /* 0x0000003430367211 */ /* 0x080fe200078210ff */
[----:B------:R-:W-:Y:S01]  /*4340*/  IMAD.WIDE R164, R60, 0x4, R164 ;  /* 0x000000043ca47825 */ /* 0x000fe200078e02a4 */
[-C--:B------:R-:W-:Y:S01]  /*4350*/  LEA.HI.X.SX32 R175, R50, R53.reuse, 0x2, P0 ;  /* 0x0000003532af7211 */ /* 0x080fe200000f16ff */
[----:B------:R3:W-:Y:S01]  /*4360*/  LDGSTS.E [R32+0xce00], desc[UR38][R160.64], P2 ;  /* 0x0ce00000a0207fae */ /* 0x0007e200091a1026 */
[CC--:B------:R-:W-:Y:S01]  /*4370*/  LEA R166, P0, R51.reuse, R52.reuse, 0x2 ;  /* 0x0000003433a67211 */ /* 0x0c0fe200078010ff */
[----:B------:R-:W-:Y:S01]  /*4380*/  IMAD.WIDE R156, R60, 0x4, R156 ;  /* 0x000000043c9c7825 */ /* 0x000fe200078e029c */
[-C--:B------:R-:W-:Y:S01]  /*4390*/  LEA.HI.X.SX32 R55, R48, R53.reuse, 0x2, P1 ;  /* 0x0000003530377211 */ /* 0x080fe200008f16ff */
[----:B------:R4:W-:Y:S01]  /*43a0*/  LDGSTS.E [R32+0xd200], desc[UR38][R152.64], P2 ;  /* 0x0d20000098207fae */ /* 0x0009e200091a1026 */
[-C--:B------:R-:W-:Y:S01]  /*43b0*/  LEA.HI.X.SX32 R167, R51, R53.reuse, 0x2, P0 ;  /* 0x0000003533a77211 */ /* 0x080fe200000f16ff */
[C---:B-1----:R-:W-:Y:S01]  /*43c0*/  IMAD.WIDE R176, R60.reuse, 0x4, R176 ;  /* 0x000000043cb07825 */ /* 0x042fe200078e02b0 */
[CC--:B------:R-:W-:Y:S01]  /*43d0*/  LEA R158, P0, R151.reuse, R52.reuse, 0x2 ;  /* 0x00000034979e7211 */ /* 0x0c0fe200078010ff */
[----:B------:R-:W-:Y:S01]  /*43e0*/  LDGSTS.E [R32+0xd600], desc[UR38][R72.64], P2 ;  /* 0x0d60000048207fae */ /* 0x000fe200091a1026 */
[----:B------:R-:W-:Y:S01]  /*43f0*/  PLOP3.LUT P1, PT, PT, PT, UP1, 0x80, 0x8 ;  /* 0x000000000008781c */ /* 0x000fe20003f2f018 */
[----:B--2---:R-:W-:Y:S01]  /*4400*/  IMAD.WIDE R168, R60, 0x4, R168 ;  /* 0x000000043ca87825 */ /* 0x004fe200078e02a8 */
[----:B------:R-:W-:Y:S01]  /*4410*/  LEA.HI.X.SX32 R159, R151, R53, 0x2, P0 ;  /* 0x00000035979f7211 */ /* 0x000fe200000f16ff */
[----:B------:R-:W-:Y:S01]  /*4420*/  LDGSTS.E [R32+0xda00], desc[UR38][R62.64], P2 ;  /* 0x0da000003e207fae */ /* 0x000fe200091a1026 */
[----:B------:R-:W-:Y:S01]  /*4430*/  LEA R84, P0, R196, R52, 0x2 ;  /* 0x00000034c4547211 */ /* 0x000fe200078010ff */
[----:B---3--:R-:W-:-:S02]  /*4440*/  IMAD.WIDE R160, R60, 0x4, R160 ;  /* 0x000000043ca07825 */ /* 0x008fc400078e02a0 */
[----:B------:R-:W-:Y:S01]  /*4450*/  LDGSTS.E [R32+0xde00], desc[UR38][R54.64], P2 ;  /* 0x0de0000036207fae */ /* 0x000fe200091a1026 */
[-C--:B------:R-:W-:Y:S01]  /*4460*/  LEA.HI.X.SX32 R85, R196, R53.reuse, 0x2, P0 ;  /* 0x00000035c4557211 */ /* 0x080fe200000f16ff */
[----:B----4-:R-:W-:Y:S01]  /*4470*/  IMAD.WIDE R152, R60, 0x4, R152 ;  /* 0x000000043c987825 */ /* 0x010fe200078e0298 */
[C---:B------:R-:W-:Y:S01]  /*4480*/  LEA R68, P0, R199.reuse, R52, 0x2 ;  /* 0x00000034c7447211 */ /* 0x040fe200078010ff */
[----:B------:R1:W-:Y:S02]  /*4490*/  LDGSTS.E [R49+0xc300], desc[UR38][R182.64], P2 ;  /* 0x0c300000b6317fae */ /* 0x0003e400091a1026 */
[----:B------:R-:W-:Y:S01]  /*44a0*/  IMAD.U32 R60, RZ, RZ, UR14 ;  /* 0x0000000eff3c7e24 */ /* 0x000fe2000f8e00ff */
[----:B------:R-:W-:Y:S01]  /*44b0*/  LEA.HI.X.SX32 R69, R199, R53, 0x2, P0 ;  /* 0x00000035c7457211 */ /* 0x000fe200000f16ff */
[----:B------:R2:W-:Y:S02]  /*44c0*/  LDGSTS.E [R49+0xc700], desc[UR38][R174.64], P2 ;  /* 0x0c700000ae317fae */ /* 0x0005e400091a1026 */
[----:B------:R-:W-:-:S02]  /*44d0*/  IMAD.WIDE R138, R60, 0x4, R138 ;  /* 0x000000043c8a7825 */ /* 0x000fc400078e028a */
[----:B------:R3:W-:Y:S02]  /*44e0*/  LDGSTS.E [R49+0xcb00], desc[UR38][R166.64], P2 ;  /* 0x0cb00000a6317fae */ /* 0x0007e400091a1026 */
[----:B------:R-:W-:Y:S02]  /*44f0*/  IMAD.WIDE R134, R60, 0x4, R134 ;  /* 0x000000043c867825 */ /* 0x000fe400078e0286 */
[----:B------:R4:W-:Y:S02]  /*4500*/  LDGSTS.E [R49+0xcf00], desc[UR38][R158.64], P2 ;  /* 0x0cf000009e317fae */ /* 0x0009e400091a1026 */
[C---:B-1----:R-:W-:Y:S02]  /*4510*/  IMAD.WIDE R182, R61.reuse, 0x4, R182 ;  /* 0x000000043db67825 */ /* 0x042fe400078e02b6 */
[----:B------:R-:W-:Y:S02]  /*4520*/  LDGSTS.E [R49+0xd300], desc[UR38][R84.64], P2 ;  /* 0x0d30000054317fae */ /* 0x000fe400091a1026 */
[----:B--2---:R-:W-:-:S02]  /*4530*/  IMAD.WIDE R174, R61, 0x4, R174 ;  /* 0x000000043dae7825 */ /* 0x004fc400078e02ae */
[----:B------:R1:W-:Y:S02]  /*4540*/  LDGSTS.E [R49+0xd700], desc[UR38][R68.64], P2 ;  /* 0x0d70000044317fae */ /* 0x0003e400091a1026 */
[----:B---3--:R-:W-:-:S04]  /*4550*/  IMAD.WIDE R166, R61, 0x4, R166 ;  /* 0x000000043da67825 */ /* 0x008fc800078e02a6 */
[----:B----4-:R-:W-:-:S04]  /*4560*/  IMAD.WIDE R158, R61, 0x4, R158 ;  /* 0x000000043d9e7825 */ /* 0x010fc800078e029e */
[----:B------:R-:W-:Y:S02]  /*4570*/  IMAD.U32 R61, RZ, RZ, UR14 ;  /* 0x0000000eff3d7e24 */ /* 0x000fe4000f8e00ff */
[----:B------:R-:W-:-:S04]  /*4580*/  IMAD.WIDE R130, R60, 0x4, R130 ;  /* 0x000000043c827825 */ /* 0x000fc800078e0282 */
        /* <DEDUP_REMOVED lines=31> */
[----:B-1----:R-:W-:-:S04]  /*4780*/  IMAD.WIDE R68, R60, 0x4, R68 ;  /* 0x000000043c447825 */ /* 0x002fc800078e0244 */
[----:B------:R-:W-:-:S04]  /*4790*/  IMAD.WIDE R66, R60, 0x4, R66 ;  /* 0x000000043c427825 */ /* 0x000fc800078e0242 */
[----:B------:R-:W-:-:S04]  /*47a0*/  IMAD.WIDE R64, R60, 0x4, R64 ;  /* 0x000000043c407825 */ /* 0x000fc800078e0240 */
[----:B------:R-:W-:Y:S01]  /*47b0*/  IMAD.WIDE R62, R60, 0x4, R62 ;  /* 0x000000043c3e7825 */ /* 0x000fe200078e023e */
[----:B------:R-:W-:-:S03]  /*47c0*/  LEA R60, P0, R203, R52, 0x2 ;  /* 0x00000034cb3c7211 */ /* 0x000fc600078010ff */
[----:B------:R-:W-:-:S04]  /*47d0*/  IMAD.WIDE R84, R61, 0x4, R84 ;  /* 0x000000043d547825 */ /* 0x000fc800078e0254 */
[----:B------:R-:W-:-:S04]  /*47e0*/  IMAD.WIDE R80, R61, 0x4, R80 ;  /* 0x000000043d507825 */ /* 0x000fc800078e0250 */
[----:B------:R-:W-:-:S04]  /*47f0*/  IMAD.WIDE R76, R61, 0x4, R76 ;  /* 0x000000043d4c7825 */ /* 0x000fc800078e024c */
[----:B------:R-:W-:Y:S01]  /*4800*/  IMAD.WIDE R72, R61, 0x4, R72 ;  /* 0x000000043d487825 */ /* 0x000fe200078e0248 */
[----:B------:R-:W-:Y:S02]  /*4810*/  LEA.HI.X.SX32 R61, R203, R53, 0x2, P0 ;  /* 0x00000035cb3d7211 */ /* 0x000fe400000f16ff */
[----:B------:R-:W-:Y:S01]  /*4820*/  ISETP.GE.AND P0, PT, R3, UR4, PT ;  /* 0x0000000403007c0c */ /* 0x000fe2000bf06270 */
[C---:B------:R-:W-:Y:S02]  /*4830*/  IMAD.WIDE R54, R250.reuse, 0x4, R54 ;  /* 0x00000004fa367825 */ /* 0x040fe400078e0236 */
[----:B------:R1:W-:Y:S02]  /*4840*/  LDGSTS.E [R49+0xdb00], desc[UR38][R60.64], P2 ;  /* 0x0db000003c317fae */ /* 0x0003e400091a1026 */
[----:B-1----:R-:W-:Y:S01]  /*4850*/  IMAD.WIDE R60, R250, 0x4, R60 ;  /* 0x00000004fa3c7825 */ /* 0x002fe200078e023c */
[----:B------:R-:W-:-:S04]  /*4860*/  SEL R250, RZ, 0x4, P0 ;  /* 0x00000004fffa7807 */ /* 0x000fc80000000000 */
[----:B------:R-:W-:Y:S02]  /*4870*/  SEL R250, R250, RZ, P1 ;  /* 0x000000fffafa7207 */ /* 0x000fe40000800000 */
[----:B------:R-:W-:Y:S02]  /*4880*/  PLOP3.LUT P1, PT, PT, PT, UP1, 0x80, 0x8 ;  /* 0x000000000008781c */ /* 0x000fe40003f2f018 */
[----:B------:R-:W-:Y:S02]  /*4890*/  ISETP.NE.U32.AND P6, PT, R250, RZ, PT ;  /* 0x000000fffa00720c */ /* 0x000fe40003fc5070 */
[----:B------:R-:W-:-:S04]  /*48a0*/  LOP3.LUT R250, R3, 0x2, RZ, 0xfc, !PT ;  /* 0x0000000203fa7812 */ /* 0x000fc800078efcff */
[----:B------:R-:W-:-:S04]  /*48b0*/  ISETP.GE.AND P0, PT, R250, UR4, PT ;  /* 0x00000004fa007c0c */ /* 0x000fc8000bf06270 */
[----:B------:R-:W-:Y:S02]  /*48c0*/  SEL R250, RZ, 0x4, P0 ;  /* 0x00000004fffa7807 */ /* 0x000fe40000000000 */
[----:B------:R-:W-:Y:S02]  /*48d0*/  ISETP.GE.AND P0, PT, R233, UR4, PT ;  /* 0x00000004e9007c0c */ /* 0x000fe4000bf06270 */
[----:B------:R-:W-:-:S04]  /*48e0*/  SEL R250, R250, RZ, P1 ;  /* 0x000000fffafa7207 */ /* 0x000fc80000800000 */
[----:B------:R-:W-:Y:S02]  /*48f0*/  ISETP.NE.U32.AND P1, PT, R250, RZ, PT ;  /* 0x000000fffa00720c */ /* 0x000fe40003f25070 */
[----:B------:R-:W-:-:S04]  /*4900*/  SEL R250, RZ, 0x4, P0 ;  /* 0x00000004fffa7807 */ /* 0x000fc80000000000 */
[----:B------:R-:W-:Y:S02]  /*4910*/  SEL R250, R250, RZ, P4 ;  /* 0x000000fffafa7207 */ /* 0x000fe40002000000 */
[----:B------:R-:W-:Y:S02]  /*4920*/  ISETP.GE.AND P4, PT, R232, UR4, PT ;  /* 0x00000004e8007c0c */ /* 0x000fe4000bf86270 */
[----:B------:R-:W-:Y:S02]  /*4930*/  ISETP.NE.U32.AND P0, PT, R250, RZ, PT ;  /* 0x000000fffa00720c */ /* 0x000fe40003f05070 */
[----:B------:R-:W-:Y:S02]  /*4940*/  SEL R250, RZ, 0x4, P4 ;  /* 0x00000004fffa7807 */ /* 0x000fe40002000000 */
[----:B------:R-:W-:Y:S02]  /*4950*/  LEA R52, P4, R205, R52, 0x2 ;  /* 0x00000034cd347211 */ /* 0x000fe400078810ff */
[----:B------:R-:W-:-:S02]  /*4960*/  SEL R250, R250, RZ, P5 ;  /* 0x000000fffafa7207 */ /* 0x000fc40002800000 */
[----:B------:R-:W-:Y:S02]  /*4970*/  LEA.HI.X.SX32 R53, R205, R53, 0x2, P4 ;  /* 0x00000035cd357211 */ /* 0x000fe400020f16ff */
[----:B------:R-:W-:Y:S02]  /*4980*/  ISETP.GE.AND P4, PT, R249, UR4, PT ;  /* 0x00000004f9007c0c */ /* 0x000fe4000bf86270 */
[----:B------:R-:W-:Y:S01]  /*4990*/  ISETP.NE.U32.AND P5, PT, R250, RZ, PT ;  /* 0x000000fffa00720c */ /* 0x000fe20003fa5070 */
[----:B------:R1:W-:Y:S01]  /*49a0*/  LDGSTS.E [R49+0xdf00], desc[UR38][R52.64], P2 ;  /* 0x0df0000034317fae */ /* 0x0003e200091a1026 */
[----:B------:R-:W-:Y:S02]  /*49b0*/  SEL R250, RZ, 0x4, P4 ;  /* 0x00000004fffa7807 */ /* 0x000fe40002000000 */
[----:B------:R-:W-:Y:S01]  /*49c0*/  PLOP3.LUT P4, PT, PT, PT, UP1, 0x80, 0x8 ;  /* 0x000000000008781c */ /* 0x000fe20003f8f018 */
[----:B------:R-:W0:Y:S01]  /*49d0*/  LDGDEPBAR ;  /* 0x00000000000079af */ /* 0x000e220000000000 */
[----:B------:R-:W-:Y:S02]  /*49e0*/  BAR.SYNC.DEFER_BLOCKING 0x0 ;  /* 0x0000000000007b1d */ /* 0x000fe40000010000 */
[----:B------:R-:W-:-:S02]  /*49f0*/  SEL R250, R250, RZ, P4 ;  /* 0x000000fffafa7207 */ /* 0x000fc40002000000 */
[----:B------:R-:W-:Y:S02]  /*4a00*/  ISETP.GE.AND P2, PT, R248, UR4, PT ;  /* 0x00000004f8007c0c */ /* 0x000fe4000bf46270 */
[----:B------:R-:W-:Y:S02]  /*4a10*/  ISETP.NE.U32.AND P4, PT, R250, RZ, PT ;  /* 0x000000fffa00720c */ /* 0x000fe40003f85070 */
[----:B------:R-:W-:Y:S02]  /*4a20*/  SEL R250, RZ, 0x4, P2 ;  /* 0x00000004fffa7807 */ /* 0x000fe40001000000 */
[----:B------:R-:W-:-:S04]  /*4a30*/  PLOP3.LUT P2, PT, PT, PT, UP1, 0x80, 0x8 ;  /* 0x000000000008781c */ /* 0x000fc80003f4f018 */
[----:B------:R-:W-:-:S04]  /*4a40*/  SEL R250, R250, RZ, P2 ;  /* 0x000000fffafa7207 */ /* 0x000fc80001000000 */
[----:B------:R-:W-:Y:S01]  /*4a50*/  ISETP.NE.U32.AND P2, PT, R250, RZ, PT ;  /* 0x000000fffa00720c */ /* 0x000fe20003f45070 */
[----:B------:R-:W-:Y:S01]  /*4a60*/  @!PT LDS RZ, [RZ] ;  /* 0x00000000fffff984 */ /* 0x000fe20000000800 */
[----:B------:R-:W-:Y:S01]  /*4a70*/  @!PT LDS RZ, [RZ] ;  /* 0x00000000fffff984 */ /* 0x000fe20000000800 */
[----:B------:R-:W-:Y:S01]  /*4a80*/  @!PT LDS RZ, [RZ] ;  /* 0x00000000fffff984 */ /* 0x000fe20000000800 */
[----:B------:R2:W-:Y:S01]  /*4a90*/  LDGSTS.E [R228+0x4000], desc[UR38][R190.64], P6 ;  /* 0x04000000bee47fae */ /* 0x0005e2000b1a1026 */
[----:B------:R-:W-:-:S03]  /*4aa0*/  ISETP.GE.AND P6, PT, R231, UR4, PT ;  /* 0x00000004e7007c0c */ /* 0x000fc6000bfc6270 */
[----:B------:R3:W-:Y:S01]  /*4ab0*/  LDGSTS.E [R228+0x4008], desc[UR38][R138.64], P1 ;  /* 0x040080008ae47fae */ /* 0x0007e200089a1026 */
[----:B------:R-:W-:Y:S02]  /*4ac0*/  SEL R250, RZ, 0x4, P6 ;  /* 0x00000004fffa7807 */ /* 0x000fe40003000000 */
[----:B------:R-:W-:Y:S01]  /*4ad0*/  PLOP3.LUT P6, PT, PT, PT, UP1, 0x80, 0x8 ;  /* 0x000000000008781c */ /* 0x000fe20003fcf018 */
[----:B------:R3:W-:Y:S01]  /*4ae0*/  LDGSTS.E [R228+0x6000], desc[UR38][R108.64], P0 ;  /* 0x060000006ce47fae */ /* 0x0007e200081a1026 */
[----:B------:R-:W-:Y:S02]  /*4af0*/  ISETP.GE.AND P1, PT, R230, UR4, PT ;  /* 0x00000004e6007c0c */ /* 0x000fe4000bf26270 */
[----:B------:R-:W-:Y:S01]  /*4b00*/  SEL R250, R250, RZ, P6 ;  /* 0x000000fffafa7207 */ /* 0x000fe20003000000 */
[----:B------:R3:W-:Y:S03]  /*4b10*/  LDGSTS.E [R228+0x6008], desc[UR38][R106.64], P5 ;  /* 0x060080006ae47fae */ /* 0x0007e6000a9a1026 */
[----:B------:R-:W-:Y:S01]  /*4b20*/  ISETP.NE.U32.AND P6, PT, R250, RZ, PT ;  /* 0x000000fffa00720c */ /* 0x000fe20003fc5070 */
[----:B------:R3:W-:Y:S01]  /*4b30*/  LDGSTS.E [R16+0x4000], desc[UR38][R136.64], P4 ;  /* 0x0400000088107fae */ /* 0x0007e2000a1a1026 */
[----:B------:R-:W-:-:S02]  /*4b40*/  SEL R250, RZ, 0x4, P1 ;  /* 0x00000004fffa7807 */ /* 0x000fc40000800000 */
[----:B------:R-:W-:Y:S01]  /*4b50*/  PLOP3.LUT P1, PT, PT, PT, UP1, 0x80, 0x8 ;  /* 0x000000000008781c */ /* 0x000fe20003f2f018 */
[----:B------:R3:W-:Y:S01]  /*4b60*/  LDGSTS.E [R16+0x4008], desc[UR38][R134.64], P2 ;  /* 0x0400800086107fae */ /* 0x0007e200091a1026 */
[----:B------:R-:W-:Y:S02]  /*4b70*/  ISETP.GE.AND P4, PT, R243, UR4, PT ;  /* 0x00000004f3007c0c */ /* 0x000fe4000bf86270 */
[----:B------:R-:W-:Y:S02]  /*4b80*/  SEL R250, R250, RZ, P1 ;  /* 0x000000fffafa7207 */ /* 0x000fe40000800000 */
[----:B------:R-:W-:Y:S02]  /*4b90*/  ISETP.GE.AND P2, PT, R242, UR4, PT ;  /* 0x00000004f2007c0c */ /* 0x000fe4000bf46270 */
[----:B------:R-:W-:Y:S01]  /*4ba0*/  ISETP.NE.U32.AND P1, PT, R250, RZ, PT ;  /* 0x000000fffa00720c */ /* 0x000fe20003f25070 */
[----:B------:R3:W-:Y:S01]  /*4bb0*/  LDGSTS.E [R16+0x6000], desc[UR38][R104.64], P6 ;  /* 0x0600000068107fae */ /* 0x0007e2000b1a1026 */
[----:B------:R-:W-:-:S04]  /*4bc0*/  LOP3.LUT R250, R3, 0x8, RZ, 0xfc, !PT ;  /* 0x0000000803fa7812 */ /* 0x000fc800078efcff */
[----:B------:R-:W-:-:S04]  /*4bd0*/  ISETP.GE.AND P0, PT, R250, UR4, PT ;  /* 0x00000004fa007c0c */ /* 0x000fc8000bf06270 */
[----:B------:R-:W-:Y:S02]  /*4be0*/  SEL R250, RZ, 0x4, P0 ;  /* 0x00000004fffa7807 */ /* 0x000fe40000000000 */
[----:B------:R-:W-:Y:S01]  /*4bf0*/  PLOP3.LUT P0, PT, PT, PT, UP1, 0x80, 0x8 ;  /* 0x000000000008781c */ /* 0x000fe20003f0f018 */
[----:B------:R3:W-:Y:S03]  /*4c00*/  LDGSTS.E [R16+0x6008], desc[UR38][R102.64], P1 ;  /* 0x0600800066107fae */ /* 0x0007e600089a1026 */
[----:B------:R-:W-:-:S04]  /*4c10*/  SEL R250, R250, RZ, P0 ;  /* 0x000000fffafa7207 */ /* 0x000fc80000000000 */
[----:B------:R-:W-:Y:S02]  /*4c20*/  ISETP.NE.U32.AND P0, PT, R250, RZ, PT ;  /* 0x000000fffa00720c */ /* 0x000fe40003f05070 */
[----:B------:R-:W-:-:S04]  /*4c30*/  LOP3.LUT R250, R3, 0xa, RZ, 0xfc, !PT ;  /* 0x0000000a03fa7812 */ /* 0x000fc800078efcff */
[----:B------:R-:W-:-:S04]  /*4c40*/  ISETP.GE.AND P5, PT, R250, UR4, PT ;  /* 0x00000004fa007c0c */ /* 0x000fc8000bfa6270 */
[----:B------:R-:W-:Y:S02]  /*4c50*/  SEL R250, RZ, 0x4, P5 ;  /* 0x00000004fffa7807 */ /* 0x000fe40002800000 */
[----:B------:R-:W-:Y:S01]  /*4c60*/  PLOP3.LUT P5, PT, PT, PT, UP1, 0x80, 0x8 ;  /* 0x000000000008781c */ /* 0x000fe20003faf018 */
[----:B------:R3:W-:Y:S01]  /*4c70*/  LDGSTS.E [R17+0x4000], desc[UR38][R132.64], P0 ;  /* 0x0400000084117fae */ /* 0x0007e200081a1026 */
[----:B------:R-:W-:Y:S02]  /*4c80*/  ISETP.GE.AND P0, PT, R241, UR4, PT ;  /* 0x00000004f1007c0c */ /* 0x000fe4000bf06270 */
[----:B------:R-:W-:-:S04]  /*4c90*/  SEL R250, R250, RZ, P5 ;  /* 0x000000fffafa7207 */ /* 0x000fc80002800000 */
[----:B------:R-:W-:Y:S02]  /*4ca0*/  ISETP.NE.U32.AND P5, PT, R250, RZ, PT ;  /* 0x000000fffa00720c */ /* 0x000fe40003fa5070 */
[----:B------:R-:W-:Y:S02]  /*4cb0*/  SEL R250, RZ, 0x4, P4 ;  /* 0x00000004fffa7807 */ /* 0x000fe40002000000 */
[----:B------:R-:W-:-:S04]  /*4cc0*/  PLOP3.LUT P4, PT, PT, PT, UP1, 0x80, 0x8 ;  /* 0x000000000008781c */ /* 0x000fc80003f8f018 */
[----:B------:R-:W-:-:S04]  /*4cd0*/  SEL R250, R250, RZ, P4 ;  /* 0x000000fffafa7207 */ /* 0x000fc80002000000 */
[----:B------:R-:W-:Y:S01]  /*4ce0*/  ISETP.NE.U32.AND P4, PT, R250, RZ, PT ;  /* 0x000000fffa00720c */ /* 0x000fe20003f85070 */
[----:B------:R3:W-:Y:S01]  /*4cf0*/  LDGSTS.E [R17+0x4008], desc[UR38][R130.64], P5 ;  /* 0x0400800082117fae */ /* 0x0007e2000a9a1026 */
[----:B------:R-:W-:Y:S02]  /*4d00*/  SEL R250, RZ, 0x4, P2 ;  /* 0x00000004fffa7807 */ /* 0x000fe40001000000 */
[----:B------:R-:W-:Y:S02]  /*4d10*/  PLOP3.LUT P2, PT, PT, PT, UP1, 0x80, 0x8 ;  /* 0x000000000008781c */ /* 0x000fe40003f4f018 */
[----:B------:R-:W-:Y:S02]  /*4d20*/  ISETP.GE.AND P5, PT, R252, UR4, PT ;  /* 0x00000004fc007c0c */ /* 0x000fe4000bfa6270 */
[----:B------:R-:W-:-:S04]  /*4d30*/  SEL R250, R250, RZ, P2 ;  /* 0x000000fffafa7207 */ /* 0x000fc80001000000 */
        /* <DEDUP_REMOVED lines=9> */
[----:B------:R-:W4:Y:S11]  /*4dd0*/  S2R R250, SR_TID.X ;  /* 0x0000000000fa7919 */ /* 0x000f360000002100 */
[----:B------:R3:W-:Y:S01]  /*4de0*/  LDGSTS.E [R18+0x4000], desc[UR38][R128.64], P6 ;  /* 0x0400000080127fae */ /* 0x0007e2000b1a1026 */
[----:B------:R-:W-:-:S02]  /*4df0*/  ISETP.GE.AND P6, PT, R240, UR4, PT ;  /* 0x00000004f0007c0c */ /* 0x000fc4000bfc6270 */
[----:B----4-:R-:W-:-:S04]  /*4e00*/  LEA.HI R250, R250, 0xe, RZ, 0x1a ;  /* 0x0000000efafa7811 */ /* 0x010fc800078fd0ff */
[----:B------:R-:W-:-:S04]  /*4e10*/  ISETP.GE.AND P1, PT, R250, UR4, PT ;  /* 0x00000004fa007c0c */ /* 0x000fc8000bf26270 */
[----:B------:R-:W-:Y:S02]  /*4e20*/  SEL R250, RZ, 0x4, P1 ;  /* 0x00000004fffa7807 */ /* 0x000fe40000800000 */
[----:B------:R-:W-:-:S04]  /*4e30*/  PLOP3.LUT P1, PT, PT, PT, UP1, 0x80, 0x8 ;  /* 0x000000000008781c */ /* 0x000fc80003f2f018 */
        /* <DEDUP_REMOVED lines=40> */
[----:B------:R-:W-:Y:S02]  /*50c0*/  LOP3.LUT R250, R3, 0x14, RZ, 0xfc, !PT ;  /* 0x0000001403fa7812 */ /* 0x000fe400078efcff */
[----:B------:R-:W-:Y:S02]  /*50d0*/  ISETP.GE.AND P6, PT, R246, UR4, PT ;  /* 0x00000004f6007c0c */ /* 0x000fe4000bfc6270 */
        /* <DEDUP_REMOVED lines=52> */
[----:B------:R-:W4:Y:S11]  /*5420*/  S2R R250, SR_TID.X ;  /* 0x0000000000fa7919 */ /* 0x000f360000002100 */
[----:B------:R3:W-:Y:S01]  /*5430*/  LDGSTS.E [R22+0x4000], desc[UR38][R112.64], P4 ;  /* 0x0400000070167fae */ /* 0x0007e2000a1a1026 */
        /* <DEDUP_REMOVED lines=18> */
[----:B------:R-:W-:-:S03]  /*5560*/  PLOP3.LUT P1, PT, PT, PT, UP3, 0x80, 0x8 ;  /* 0x000000000008781c */ /* 0x000fc60003f2f038 */
[----:B------:R-:W0:Y:S01]  /*5570*/  LDGDEPBAR ;  /* 0x00000000000079af */ /* 0x000e220000000000 */
[----:B----4-:R-:W-:-:S04]  /*5580*/  LOP3.LUT R250, R250, 0x3f, RZ, 0xc0, !PT ;  /* 0x0000003ffafa7812 */ /* 0x010fc800078ec0ff */
[----:B------:R-:W-:-:S04]  /*5590*/  ISETP.GE.AND P0, PT, R250, UR4, PT ;  /* 0x00000004fa007c0c */ /* 0x000fc8000bf06270 */
[----:B------:R-:W-:Y:S02]  /*55a0*/  SEL R250, RZ, 0x4, P0 ;  /* 0x00000004fffa7807 */ /* 0x000fe40000000000 */
[----:B------:R-:W-:Y:S01]  /*55b0*/  PLOP3.LUT P0, PT, PT, PT, UP1, 0x80, 0x8 ;  /* 0x000000000008781c */ /* 0x000fe20003f0f018 */
[----:B------:R-:W-:-:S03]  /*55c0*/  UISETP.NE.U32.AND UP1, UPT, UR8, URZ, UPT ;  /* 0x000000ff0800728c */ /* 0x000fc6000bf25070 */
[----:B------:R-:W-:Y:S01]  /*55d0*/  SEL R250, R250, RZ, P0 ;  /* 0x000000fffafa7207 */ /* 0x000fe20000000000 */
[----:B------:R-:W-:-:S03]  /*55e0*/  UISETP.LT.OR UP2, UPT, UR12, 0x40, UP1 ;  /* 0x000000400c00788c */ /* 0x000fc60008f41670 */
[----:B------:R-:W-:Y:S01]  /*55f0*/  ISETP.NE.U32.AND P0, PT, R250, RZ, PT ;  /* 0x000000fffa00720c */ /* 0x000fe20003f05070 */
[----:B------:R-:W-:-:S04]  /*5600*/  IMAD.U32 R250, RZ, RZ, UR15 ;  /* 0x0000000ffffa7e24 */ /* 0x000fc8000f8e00ff */
[----:B-1----:R-:W-:-:S08]  /*5610*/  IMAD.WIDE R52, R250, 0x4, R52 ;  /* 0x00000004fa347825 */ /* 0x002fd000078e0234 */
[----:B------:R3:W-:Y:S04]  /*5620*/  LDGSTS.E [R229+0x10000], desc[UR38][R188.64], P0 ;  /* 0x10000000bce57fae */ /* 0x0007e800081a1026 */
        /* <DEDUP_REMOVED lines=30> */
[----:B------:R3:W-:Y:S01]  /*5810*/  LDGSTS.E [R49+0x11f00], desc[UR38][R52.64], P0 ;  /* 0x11f0000034317fae */ /* 0x0007e200081a1026 */
[----:B--2---:R-:W-:-:S03]  /*5820*/  IADD3 R190, P0, PT, R190, UR71, RZ ;  /* 0x00000047bebe7c10 */ /* 0x004fc6000ff1e0ff */
[----:B------:R-:W0:Y:S01]  /*5830*/  LDGDEPBAR ;  /* 0x00000000000079af */ /* 0x000e220000000000 */
[----:B------:R-:W-:Y:S02]  /*5840*/  IADD3.X R191, PT, PT, R191, UR70, RZ, P0, !PT ;  /* 0x00000046bfbf7c10 */ /* 0x000fe400087fe4ff */
[----:B------:R-:W-:-:S04]  /*5850*/  ISETP.GE.AND P0, PT, R3, UR17, PT ;  /* 0x0000001103007c0c */ /* 0x000fc8000bf06270 */
[----:B------:R-:W-:-:S04]  /*5860*/  SEL R250, RZ, 0x4, P0 ;  /* 0x00000004fffa7807 */ /* 0x000fc80000000000 */
[----:B------:R-:W-:-:S04]  /*5870*/  SEL R250, R250, RZ, P1 ;  /* 0x000000fffafa7207 */ /* 0x000fc80000800000 */
[----:B------:R-:W-:Y:S01]  /*5880*/  ISETP.NE.U32.AND P0, PT, R250, RZ, PT ;  /* 0x000000fffa00720c */ /* 0x000fe20003f05070 */
[----:B------:R-:W-:-:S04]  /*5890*/  DEPBAR.LE SB0, 0x2 ;  /* 0x000080800000791a */ /* 0x000fc80000000000 */
[----:B------:R-:W-:Y:S06]  /*58a0*/  BAR.SYNC.DEFER_BLOCKING 0x0 ;  /* 0x0000000000007b1d */ /* 0x000fec0000010000 */
[----:B---3--:R-:W-:Y:S05]  /*58b0*/  BRA.U UP2, `(.L_x_6) ;  /* 0x0000000102d87547 */ /* 0x008fea000b800000 */
[----:B------:R-:W-:Y:S02]  /*58c0*/  USHF.R.U32.HI UR10, URZ, 0x4, UR29 ;  /* 0x00000004ff0a7899 */ /* 0x000fe4000801161d */
[----:B------:R-:W-:Y:S02]  /*58d0*/  UIADD3 UR5, UPT, UPT, UR29, 0xc000, URZ ;  /* 0x0000c0001d057890 */ /* 0x000fe4000fffe0ff */
[----:B------:R-:W-:Y:S02]  /*58e0*/  USGXT.U32 UR10, UR10, 0xe ;  /* 0x0000000e0a0a789a */ /* 0x000fe40008000000 */
[----:B------:R-:W-:Y:S02]  /*58f0*/  USHF.R.U32.HI UR5, URZ, 0x4, UR5 ;  /* 0x00000004ff057899 */ /* 0x000fe40008011605 */
[----:B------:R-:W-:Y:S02]  /*5900*/  UIADD3 UR34, UP2, UPT, UR10, 0x2, URZ ;  /* 0x000000020a227890 */ /* 0x000fe4000ff5e0ff */
[----:B------:R-:W-:Y:S01]  /*5910*/  USGXT.U32 UR8, UR5, 0xe ;  /* 0x0000000e0508789a */ /* 0x000fe20008000000 */
[----:B------:R-:W-:Y:S01]  /*5920*/  UMOV UR4, URZ ;  /* 0x000000ff00047c82 */ /* 0x000fe20008000000 */
[----:B------:R-:W-:Y:S01]  /*5930*/  UMOV UR6, URZ ;  /* 0x000000ff00067c82 */ /* 0x000fe20008000000 */
[----:B------:R-:W-:-:S02]  /*5940*/  UIADD3.X UR35, UPT, UPT, UR4, 0x40004040, URZ, UP2, !UPT ;  /* 0x4000404004237890 */ /* 0x000fc400097fe4ff */
[----:B------:R-:W-:Y:S01]  /*5950*/  UIADD3 UR44, UP2, UPT, UR8, 0x2, URZ ;  /* 0x00000002082c7890 */ /* 0x000fe2000ff5e0ff */
[----:B------:R-:W-:Y:S01]  /*5960*/  UMOV UR4, UR33 ;  /* 0x0000002100047c82 */ /* 0x000fe20008000000 */
[----:B------:R-:W-:Y:S02]  /*5970*/  UMOV UR5, URZ ;  /* 0x000000ff00057c82 */ /* 0x000fe40008000000 */
[----:B------:R-:W-:Y:S01]  /*5980*/  UIADD3.X UR45, UPT, UPT, UR6, 0x40004040, URZ, UP2, !UPT ;  /* 0x40004040062d7890 */ /* 0x000fe200097fe4ff */
[----:B------:R-:W-:Y:S01]  /*5990*/  UMOV UR66, UR4 ;  /* 0x0000000400427c82 */ /* 0x000fe20008000000 */
[----:B------:R-:W-:Y:S02]  /*59a0*/  UIADD3.64 UR4, UPT, UPT, UR34, 0x2, URZ ;  /* 0x0000000222047897 */ /* 0x000fe4000fffe0ff */
[----:B------:R-:W-:Y:S02]  /*59b0*/  UIADD3.64 UR54, UPT, UPT, UR44, 0x2, URZ ;  /* 0x000000022c367897 */ /* 0x000fe4000fffe0ff */
[----:B------:R-:W-:-:S02]  /*59c0*/  UIADD3.64 UR6, UPT, UPT, UR34, 0x4, URZ ;  /* 0x0000000422067897 */ /* 0x000fc4000fffe0ff */
[----:B------:R-:W-:Y:S02]  /*59d0*/  UIADD3.64 UR56, UPT, UPT, UR44, 0x4, URZ ;  /* 0x000000042c387897 */ /* 0x000fe4000fffe0ff */
[----:B------:R-:W-:Y:S02]  /*59e0*/  UIADD3.64 UR46, UPT, UPT, UR34, 0x1fe, URZ ;  /* 0x000001fe222e7897 */ /* 0x000fe4000fffe0ff */
[----:B------:R-:W-:Y:S02]  /*59f0*/  UIADD3.64 UR58, UPT, UPT, UR44, 0x1fe, URZ ;  /* 0x000001fe2c3a7897 */ /* 0x000fe4000fffe0ff */
[----:B------:R-:W-:Y:S02]  /*5a00*/  UIADD3.64 UR48, UPT, UPT, UR34, 0x200, URZ ;  /* 0x0000020022307897 */ /* 0x000fe4000fffe0ff */
[----:B------:R-:W-:Y:S02]  /*5a10*/  UIADD3.64 UR60, UPT, UPT, UR44, 0x200, URZ ;  /* 0x000002002c3c7897 */ /* 0x000fe4000fffe0ff */
[----:B------:R-:W-:-:S02]  /*5a20*/  UIADD3.64 UR50, UPT, UPT, UR34, 0x202, URZ ;  /* 0x0000020222327897 */ /* 0x000fc4000fffe0ff */
[----:B------:R-:W-:Y:S01]  /*5a30*/  UIADD3.64 UR62, UPT, UPT, UR44, 0x202, URZ ;  /* 0x000002022c3e7897 */ /* 0x000fe2000fffe0ff */
[----:B------:R-:W-:Y:S01]  /*5a40*/  UMOV UR40, 0x0 ;  /* 0x0000000000287882 */ /* 0x000fe20000000000 */
[----:B------:R-:W-:Y:S01]  /*5a50*/  UMOV UR41, 0x4100910 ;  /* 0x0410091000297882 */ /* 0x000fe20000000000 */
[----:B------:R-:W-:Y:S01]  /*5a60*/  UIADD3.64 UR52, UPT, UPT, UR34, 0x204, URZ ;  /* 0x0000020422347897 */ /* 0x000fe2000fffe0ff */
[----:B------:R-:W-:Y:S01]  /*5a70*/  UMOV UR11, 0x40004040 ;  /* 0x40004040000b7882 */ /* 0x000fe20000000000 */
[----:B------:R-:W-:Y:S01]  /*5a80*/  UIADD3.64 UR64, UPT, UPT, UR44, 0x204, URZ ;  /* 0x000002042c407897 */ /* 0x000fe2000fffe0ff */
[----:B------:R-:W-:Y:S01]  /*5a90*/  UMOV UR9, 0x40004040 ;  /* 0x4000404000097882 */ /* 0x000fe20000000000 */
[----:B------:R-:W-:Y:S01]  /*5aa0*/  UMOV UR36, 0x0 ;  /* 0x0000000000247882 */ /* 0x000fe20000000000 */
[----:B------:R-:W-:Y:S01]  /*5ab0*/  UMOV UR37, 0x4100910 ;  /* 0x0410091000257882 */ /* 0x000fe20000000000 */
[----:B------:R-:W-:Y:S01]  /*5ac0*/  UMOV UR30, 0x0 ;  /* 0x00000000001e7882 */ /* 0x000fe20000000000 */
[----:B------:R-:W-:Y:S01]  /*5ad0*/  UMOV UR31, 0x4100910 ;  /* 0x04100910001f7882 */ /* 0x000fe20000000000 */
[----:B------:R1:W-:Y:S01]  /*5ae0*/  UTCHMMA gdesc[UR10], gdesc[UR8], tmem[UR27], tmem[UR40], idesc[UR41], !UPT ;  /* 0x00ff28080a0075ea */ /* 0x0003e2000f80001b */
[----:B------:R-:W-:Y:S01]  /*5af0*/  UMOV UR24, 0x0 ;  /* 0x0000000000187882 */ /* 0x000fe20000000000 */
[----:B------:R-:W-:Y:S01]  /*5b00*/  UMOV UR25, 0x4100910 ;  /* 0x0410091000197882 */ /* 0x000fe20000000000 */
[----:B------:R1:W-:Y:S01]  /*5b10*/  UTCHMMA gdesc[UR34], gdesc[UR44], tmem[UR27], tmem[UR36], idesc[UR37], UPT ;  /* 0x00ff242c220075ea */ /* 0x0003e2000b80001b */
        /* <DEDUP_REMOVED lines=12> */
[----:B------:R1:W-:Y:S01]  /*5be0*/  UTCHMMA gdesc[UR50], gdesc[UR62], tmem[UR27], tmem[UR18], idesc[UR19], UPT ;  /* 0x00ff123e320075ea */ /* 0x0003e2000b80001b */
[----:B------:R1:W-:Y:S01]  /*5bf0*/  UTCHMMA gdesc[UR52], gdesc[UR64], tmem[UR27], tmem[UR42], idesc[UR43], UPT ;  /* 0x00ff2a40340075ea */ /* 0x0003e2000b80001b */
[----:B------:R1:W-:Y:S01]  /*5c00*/  UTCBAR [UR66], URZ ;  /* 0x000000ff420073e9 */ /* 0x0003e200080000ff */
[----:B------:R-:W-:Y:S01]  /*5c10*/  NOP ;  /* 0x0000000000007918 */ /* 0x000fe20000000000 */
.L_x_6:
[----:B------:R-:W-:Y:S01]  /*5c20*/  BAR.SYNC.DEFER_BLOCKING 0x0 ;  /* 0x0000000000007b1d */ /* 0x000fe20000010000 */
[----:B------:R-:W-:Y:S01]  /*5c30*/  LOP3.LUT R250, R3, 0x2, RZ, 0xfc, !PT ;  /* 0x0000000203fa7812 */ /* 0x000fe200078efcff */
[----:B-1----:R-:W-:Y:S01]  /*5c40*/  USHF.R.S32.HI UR10, URZ, 0x1f, UR15 ;  /* 0x0000001fff0a7899 */ /* 0x002fe2000801140f */
[----:B------:R-:W-:Y:S01]  /*5c50*/  PLOP3.LUT P1, PT, PT, PT, UP3, 0x80, 0x8 ;  /* 0x000000000008781c */ /* 0x000fe20003f2f038 */
[----:B------:R-:W-:Y:S01]  /*5c60*/  USHF.L.U32 UR73, UR15, 0x2, URZ ;  /* 0x000000020f497899 */ /* 0x000fe200080006ff */
[----:B------:R-:W-:Y:S01]  /*5c70*/  PLOP3.LUT P2, PT, PT, PT, UP3, 0x80, 0x8 ;  /* 0x000000000008781c */ /* 0x000fe20003f4f038 */
[----:B------:R-:W-:Y:S01]  /*5c80*/  USHF.L.U64.HI UR75, UR15, 0x2, UR10 ;  /* 0x000000020f4b7899 */ /* 0x000fe2000801020a */
[----:B------:R-:W-:Y:S01]  /*5c90*/  PLOP3.LUT P4, PT, PT, PT, UP3, 0x80, 0x8 ;  /* 0x000000000008781c */ /* 0x000fe20003f8f038 */
[----:B------:R-:W-:Y:S01]  /*5ca0*/  UISETP.GE.AND UP2, UPT, UR12, 0x40, UPT ;  /* 0x000000400c00788c */ /* 0x000fe2000bf46270 */
[----:B------:R-:W-:Y:S01]  /*5cb0*/  ISETP.GE.AND P5, PT, R242, UR17, PT ;  /* 0x00000011f2007c0c */ /* 0x000fe2000bfa6270 */
[----:B------:R-:W-:Y:S01]  /*5cc0*/  UMOV UR7, URZ ;  /* 0x000000ff00077c82 */ /* 0x000fe20008000000 */
[----:B------:R-:W-:-:S04]  /*5cd0*/  IADD3 R98, P6, PT, R98, UR71, RZ ;  /* 0x0000004762627c10 */ /* 0x000fc8000ffde0ff */
[----:B------:R-:W-:Y:S01]  /*5ce0*/  IADD3.X R99, PT, PT, R99, UR70, RZ, P6, !PT ;  /* 0x0000004663637c10 */ /* 0x000fe2000b7fe4ff */
[----:B------:R-:W-:Y:S01]  /*5cf0*/  @!PT LDS RZ, [RZ] ;  /* 0x00000000fffff984 */ /* 0x000fe20000000800 */
[----:B------:R-:W-:Y:S01]  /*5d00*/  @!PT LDS RZ, [RZ] ;  /* 0x00000000fffff984 */ /* 0x000fe20000000800 */
[----:B------:R-:W-:Y:S01]  /*5d10*/  @!PT LDS RZ, [RZ] ;  /* 0x00000000fffff984 */ /* 0x000fe20000000800 */
[----:B------:R1:W-:Y:S01]  /*5d20*/  LDGSTS.E [R228+0x8000], desc[UR38][R190.64], P0 ;  /* 0x08000000bee47fae */ /* 0x0003e200081a1026 */
[----:B------:R-:W-:-:S04]  /*5d30*/  IADD3 R138, P0, PT, R138, UR71, RZ ;  /* 0x000000478a8a7c10 */ /* 0x000fc8000ff1e0ff */
[----:B------:R-:W-:Y:S02]  /*5d40*/  IADD3.X R139, PT, PT, R139, UR70, RZ, P0, !PT ;  /* 0x000000468b8b7c10 */ /* 0x000fe400087fe4ff */
[----:B------:R-:W-:Y:S02]  /*5d50*/  ISETP.GE.AND P0, PT, R250, UR17, PT ;  /* 0x00000011fa007c0c */ /* 0x000fe4000bf06270 */
[C---:B------:R-:W-:Y:S02]  /*5d60*/  LOP3.LUT R250, R3.reuse, 0x8, RZ, 0xfc, !PT ;  /* 0x0000000803fa7812 */ /* 0x040fe400078efcff */
[----:B-1----:R-:W-:Y:S02]  /*5d70*/  SEL R190, RZ, 0x4, P0 ;  /* 0x00000004ffbe7807 */ /* 0x002fe40000000000 */
[----:B------:R-:W-:Y:S02]  /*5d80*/  LOP3.LUT R191, R3, 0x10, RZ, 0xfc, !PT ;  /* 0x0000001003bf7812 */ /* 0x000fe400078efcff */
[----:B------:R-:W-:-:S02]  /*5d90*/  SEL R190, R190, RZ, P1 ;  /* 0x000000ffbebe7207 */ /* 0x000fc40000800000 */
[----:B------:R-:W-:Y:S02]  /*5da0*/  ISETP.GE.AND P1, PT, R232, UR17, PT ;  /* 0x00000011e8007c0c */ /* 0x000fe4000bf26270 */
[----:B------:R-:W-:-:S13]  /*5db0*/  ISETP.NE.U32.AND P0, PT, R190, RZ, PT ;  /* 0x000000ffbe00720c */ /* 0x000fda0003f05070 */
[----:B------:R1:W-:Y:S01]  /*5dc0*/  LDGSTS.E [R228+0x8008], desc[UR38][R138.64], P0 ;  /* 0x080080008ae47fae */ /* 0x0003e200081a1026 */
[----:B------:R-:W-:-:S04]  /*5dd0*/  ISETP.GE.AND P0, PT, R233, UR17, PT ;  /* 0x00000011e9007c0c */ /* 0x000fc8000bf06270 */
[----:B-1----:R-:W-:Y:S02]  /*5de0*/  SEL R139, RZ, 0x4, P0 ;  /* 0x00000004ff8b7807 */ /* 0x002fe40000000000 */
[----:B------:R-:W-:Y:S02]  /*5df0*/  SEL R138, RZ, 0x4, P1 ;  /* 0x00000004ff8a7807 */ /* 0x000fe40000800000 */
[----:B------:R-:W-:Y:S02]  /*5e00*/  SEL R139, R139, RZ, P2 ;  /* 0x000000ff8b8b7207 */ /* 0x000fe40001000000 */
[----:B------:R-:W-:Y:S02]  /*5e10*/  SEL R138, R138, RZ, P4 ;  /* 0x000000ff8a8a7207 */ /* 0x000fe40002000000 */
[----:B------:R-:W-:Y:S02]  /*5e20*/  ISETP.NE.U32.AND P0, PT, R139, RZ, PT ;  /* 0x000000ff8b00720c */ /* 0x000fe40003f05070 */
[----:B------:R-:W-:-:S02]  /*5e30*/  IADD3 R108, P2, PT, R108, UR71, RZ ;  /* 0x000000476c6c7c10 */ /* 0x000fc4000ff5e0ff */
[----:B------:R-:W-:Y:S02]  /*5e40*/  ISETP.NE.U32.AND P1, PT, R138, RZ, PT ;  /* 0x000000ff8a00720c */ /* 0x000fe40003f25070 */
[----:B------:R-:W-:Y:S02]  /*5e50*/  IADD3.X R109, PT, PT, R109, UR70, RZ, P2, !PT ;  /* 0x000000466d6d7c10 */ /* 0x000fe400097fe4ff */
[----:B------:R-:W-:Y:S02]  /*5e60*/  IADD3 R106, P2, PT, R106, UR71, RZ ;  /* 0x000000476a6a7c10 */ /* 0x000fe4000ff5e0ff */
[----:B------:R-:W-:Y:S02]  /*5e70*/  PLOP3.LUT P4, PT, PT, PT, UP3, 0x80, 0x8 ;  /* 0x000000000008781c */ /* 0x000fe40003f8f038 */
[----:B------:R-:W-:Y:S01]  /*5e80*/  IADD3.X R107, PT, PT, R107, UR70, RZ, P2, !PT ;  /* 0x000000466b6b7c10 */ /* 0x000fe200097fe4ff */
[----:B------:R-:W-:Y:S01]  /*5e90*/  LDGSTS.E [R228+0xa000], desc[UR38][R108.64], P0 ;  /* 0x0a0000006ce47fae */ /* 0x000fe200081a1026 */
[----:B------:R-:W-:-:S02]  /*5ea0*/  ISETP.GE.AND P0, PT, R249, UR17, PT ;  /* 0x00000011f9007c0c */ /* 0x000fc4000bf06270 */
[----:B------:R-:W-:Y:S01]  /*5eb0*/  PLOP3.LUT P2, PT, PT, PT, UP3, 0x80, 0x8 ;  /* 0x000000000008781c */ /* 0x000fe20003f4f038 */
[----:B------:R1:W-:Y:S01]  /*5ec0*/  LDGSTS.E [R228+0xa008], desc[UR38][R106.64], P1 ;  /* 0x0a0080006ae47fae */ /* 0x0003e200089a1026 */
[----:B------:R-:W-:Y:S02]  /*5ed0*/  ISETP.GE.AND P1, PT, R248, UR17, PT ;  /* 0x00000011f8007c0c */ /* 0x000fe4000bf26270 */
[----:B-1----:R-:W-:Y:S02]  /*5ee0*/  SEL R107, RZ, 0x4, P0 ;  /* 0x00000004ff6b7807 */ /* 0x002fe40000000000 */
[----:B------:R-:W-:Y:S02]  /*5ef0*/  SEL R106, RZ, 0x4, P1 ;  /* 0x00000004ff6a7807 */ /* 0x000fe40000800000 */
[----:B------:R-:W-:Y:S02]  /*5f00*/  SEL R107, R107, RZ, P2 ;  /* 0x000000ff6b6b7207 */ /* 0x000fe40001000000 */
[----:B------:R-:W-:-:S02]  /*5f10*/  SEL R106, R106, RZ, P4 ;  /* 0x000000ff6a6a7207 */ /* 0x000fc40002000000 */
[----:B------:R-:W-:Y:S02]  /*5f20*/  ISETP.NE.U32.AND P0, PT, R107, RZ, PT ;  /* 0x000000ff6b00720c */ /* 0x000fe40003f05070 */
[----:B------:R-:W-:Y:S02]  /*5f30*/  ISETP.NE.U32.AND P1, PT, R106, RZ, PT ;  /* 0x000000ff6a00720c */ /* 0x000fe40003f25070 */
[----:B------:R-:W-:Y:S02]  /*5f40*/  IADD3 R106, P2, PT, R136, UR71, RZ ;  /* 0x00000047886a7c10 */ /* 0x000fe4000ff5e0ff */
[----:B------:R-:W-:Y:S02]  /*5f50*/  PLOP3.LUT P4, PT, PT, PT, UP3, 0x80, 0x8 ;  /* 0x000000000008781c */ /* 0x000fe40003f8f038 */
[----:B------:R-:W-:Y:S02]  /*5f60*/  IADD3.X R107, PT, PT, R137, UR70, RZ, P2, !PT ;  /* 0x00000046896b7c10 */ /* 0x000fe400097fe4ff */
[----:B------:R-:W-:-:S03]  /*5f70*/  IADD3 R108, P2, PT, R134, UR71, RZ ;  /* 0x00000047866c7c10 */ /* 0x000fc6000ff5e0ff */
[----:B------:R1:W-:Y:S01]  /*5f80*/  LDGSTS.E [R16+0x8000], desc[UR38][R106.64], P0 ;  /* 0x080000006a107fae */ /* 0x0003e200081a1026 */
[----:B------:R-:W-:Y:S02]  /*5f90*/  ISETP.GE.AND P0, PT, R231, UR17, PT ;  /* 0x00000011e7007c0c */ /* 0x000fe4000bf06270 */
[----:B------:R-:W-:Y:S02]  /*5fa0*/  IADD3.X R109, PT, PT, R135, UR70, RZ, P2, !PT ;  /* 0x00000046876d7c10 */ /* 0x000fe400097fe4ff */
[----:B------:R-:W-:-:S03]  /*5fb0*/  PLOP3.LUT P2, PT, PT, PT, UP3, 0x80, 0x8 ;  /* 0x000000000008781c */ /* 0x000fc60003f4f038 */
[----:B------:R-:W-:Y:S01]  /*5fc0*/  LDGSTS.E [R16+0x8008], desc[UR38][R108.64], P1 ;  /* 0x080080006c107fae */ /* 0x000fe200089a1026 */
[----:B------:R-:W-:Y:S02]  /*5fd0*/  ISETP.GE.AND P1, PT, R230, UR17, PT ;  /* 0x00000011e6007c0c */ /* 0x000fe4000bf26270 */
[----:B-1----:R-:W-:Y:S02]  /*5fe0*/  SEL R107, RZ, 0x4, P0 ;  /* 0x00000004ff6b7807 */ /* 0x002fe40000000000 */
[----:B------:R-:W-:Y:S02]  /*5ff0*/  SEL R106, RZ, 0x4, P1 ;  /* 0x00000004ff6a7807 */ /* 0x000fe40000800000 */
[----:B------:R-:W-:Y:S02]  /*6000*/  SEL R107, R107, RZ, P2 ;  /* 0x000000ff6b6b7207 */ /* 0x000fe40001000000 */
[----:B------:R-:W-:Y:S02]  /*6010*/  IADD3 R104, P2, PT, R104, UR71, RZ ;  /* 0x0000004768687c10 */ /* 0x000fe4000ff5e0ff */
[----:B------:R-:W-:-:S02]  /*6020*/  ISETP.NE.U32.AND P0, PT, R107, RZ, PT ;  /* 0x000000ff6b00720c */ /* 0x000fc40003f05070 */
[----:B------:R-:W-:Y:S02]  /*6030*/  IADD3.X R105, PT, PT, R105, UR70, RZ, P2, !PT ;  /* 0x0000004669697c10 */ /* 0x000fe400097fe4ff */
[----:B------:R-:W-:Y:S02]  /*6040*/  SEL R106, R106, RZ, P4 ;  /* 0x000000ff6a6a7207 */ /* 0x000fe40002000000 */
[----:B------:R-:W-:Y:S02]  /*6050*/  IADD3 R102, P2, PT, R102, UR71, RZ ;  /* 0x0000004766667c10 */ /* 0x000fe4000ff5e0ff */
[----:B------:R-:W-:Y:S02]  /*6060*/  ISETP.NE.U32.AND P1, PT, R106, RZ, PT ;  /* 0x000000ff6a00720c */ /* 0x000fe40003f25070 */
[----:B------:R-:W-:Y:S02]  /*6070*/  IADD3.X R103, PT, PT, R103, UR70, RZ, P2, !PT ;  /* 0x0000004667677c10 */ /* 0x000fe400097fe4ff */
[----:B------:R-:W-:Y:S01]  /*6080*/  PLOP3.LUT P2, PT, PT, PT, UP3, 0x80, 0x8 ;  /* 0x000000000008781c */ /* 0x000fe20003f4f038 */
[----:B------:R-:W-:Y:S01]  /*6090*/  LDGSTS.E [R16+0xa000], desc[UR38][R104.64], P0 ;  /* 0x0a00000068107fae */ /* 0x000fe200081a1026 */
[----:B------:R-:W-:-:S02]  /*60a0*/  ISETP.GE.AND P0, PT, R250, UR17, PT ;  /* 0x00000011fa007c0c */ /* 0x000fc4000bf06270 */
[----:B------:R-:W1:Y:S02]  /*60b0*/  S2R R250, SR_TID.X ;  /* 0x0000000000fa7919 */ /* 0x000e640000002100 */
[----:B------:R-:W-:-:S03]  /*60c0*/  SEL R106, RZ, 0x4, P0 ;  /* 0x00000004ff6a7807 */ /* 0x000fc60000000000 */
[----:B------:R2:W-:Y:S01]  /*60d0*/  LDGSTS.E [R16+0xa008], desc[UR38][R102.64], P1 ;  /* 0x0a00800066107fae */ /* 0x0005e200089a1026 */
[----:B------:R-:W-:-:S04]  /*60e0*/  PLOP3.LUT P1, PT, PT, PT, UP3, 0x80, 0x8 ;  /* 0x000000000008781c */ /* 0x000fc80003f2f038 */
[----:B------:R-:W-:-:S04]  /*60f0*/  SEL R106, R106, RZ, P1 ;  /* 0x000000ff6a6a7207 */ /* 0x000fc80000800000 */
[----:B------:R-:W-:Y:S02]  /*6100*/  ISETP.NE.U32.AND P1, PT, R106, RZ, PT ;  /* 0x000000ff6a00720c */ /* 0x000fe40003f25070 */
[----:B------:R-:W-:Y:S02]  /*6110*/  IADD3 R106, P6, PT, R126, UR71, RZ ;  /* 0x000000477e6a7c10 */ /* 0x000fe4000ffde0ff */
[----:B--2---:R-:W-:Y:S02]  /*6120*/  IADD3 R102, P0, PT, R132, UR71, RZ ;  /* 0x0000004784667c10 */ /* 0x004fe4000ff1e0ff */
[----:B------:R-:W-:Y:S02]  /*6130*/  IADD3.X R107, PT, PT, R127, UR70, RZ, P6, !PT ;  /* 0x000000467f6b7c10 */ /* 0x000fe4000b7fe4ff */
[----:B------:R-:W-:Y:S02]  /*6140*/  IADD3.X R103, PT, PT, R133, UR70, RZ, P0, !PT ;  /* 0x0000004685677c10 */ /* 0x000fe400087fe4ff */
[----:B------:R-:W-:-:S03]  /*6150*/  IADD3 R96, P6, PT, R96, UR71, RZ ;  /* 0x0000004760607c10 */ /* 0x000fc6000ffde0ff */
[----:B------:R2:W-:Y:S01]  /*6160*/  LDGSTS.E [R17+0x8000], desc[UR38][R102.64], P1 ;  /* 0x0800000066117fae */ /* 0x0005e200089a1026 */
[----:B------:R-:W-:Y:S02]  /*6170*/  PLOP3.LUT P1, PT, PT, PT, UP3, 0x80, 0x8 ;  /* 0x000000000008781c */ /* 0x000fe40003f2f038 */
[----:B------:R-:W-:Y:S02]  /*6180*/  IADD3.X R97, PT, PT, R97, UR70, RZ, P6, !PT ;  /* 0x0000004661617c10 */ /* 0x000fe4000b7fe4ff */
[----:B------:R-:W-:Y:S02]  /*6190*/  PLOP3.LUT P6, PT, PT, PT, UP3, 0x80, 0x8 ;  /* 0x000000000008781c */ /* 0x000fe40003fcf038 */
[----:B-1----:R-:W-:-:S04]  /*61a0*/  LEA.HI R250, R250, 0xe, RZ, 0x1a ;  /* 0x0000000efafa7811 */ /* 0x002fc800078fd0ff */
[----:B------:R-:W-:Y:S02]  /*61b0*/  ISETP.GE.AND P0, PT, R250, UR17, PT ;  /* 0x00000011fa007c0c */ /* 0x000fe4000bf06270 */
[----:B------:R-:W-:Y:S02]  /*61c0*/  LOP3.LUT R250, R3, 0xa, RZ, 0xfc, !PT ;  /* 0x0000000a03fa7812 */ /* 0x000fe400078efcff */
[----:B------:R-:W-:Y:S02]  /*61d0*/  SEL R16, RZ, 0x4, P0 ;  /* 0x00000004ff107807 */ /* 0x000fe40000000000 */
[----:B------:R-:W-:Y:S02]  /*61e0*/  ISETP.GE.AND P0, PT, R250, UR17, PT ;  /* 0x00000011fa007c0c */ /* 0x000fe4000bf06270 */
[----:B------:R-:W-:Y:S02]  /*61f0*/  SEL R16, R16, RZ, P1 ;  /* 0x000000ff10107207 */ /* 0x000fe40000800000 */
[----:B------:R-:W-:-:S02]  /*6200*/  PLOP3.LUT P1, PT, PT, PT, UP3, 0x80, 0x8 ;  /* 0x000000000008781c */ /* 0x000fc40003f2f038 */
[----:B------:R-:W-:Y:S02]  /*6210*/  ISETP.NE.U32.AND P4, PT, R16, RZ, PT ;  /* 0x000000ff1000720c */ /* 0x000fe40003f85070 */
[----:B------:R-:W-:Y:S02]  /*6220*/  SEL R16, RZ, 0x4, P0 ;  /* 0x00000004ff107807 */ /* 0x000fe40000000000 */
[----:B------:R-:W-:Y:S02]  /*6230*/  ISETP.GE.AND P0, PT, R243, UR17, PT ;  /* 0x00000011f3007c0c */ /* 0x000fe4000bf06270 */
[----:B------:R-:W-:Y:S02]  /*6240*/  SEL R16, R16, RZ, P1 ;  /* 0x000000ff10107207 */ /* 0x000fe40000800000 */
[----:B--2---:R-:W-:Y:S02]  /*6250*/  SEL R102, RZ, 0x4, P0 ;  /* 0x00000004ff667807 */ /* 0x004fe40000000000 */
[----:B------:R-:W-:-:S02]  /*6260*/  ISETP.NE.U32.AND P0, PT, R16, RZ, PT ;  /* 0x000000ff1000720c */ /* 0x000fc40003f05070 */
[----:B------:R-:W-:Y:S02]  /*6270*/  SEL R16, R102, RZ, P2 ;  /* 0x000000ff66107207 */ /* 0x000fe40001000000 */
[----:B------:R-:W-:Y:S02]  /*6280*/  LOP3.LUT R250, R3, 0xc, RZ, 0xfc, !PT ;  /* 0x0000000c03fa7812 */ /* 0x000fe400078efcff */
[----:B------:R-:W-:Y:S02]  /*6290*/  ISETP.NE.U32.AND P1, PT, R16, RZ, PT ;  /* 0x000000ff1000720c */ /* 0x000fe40003f25070 */
[----:B------:R-:W-:Y:S02]  /*62a0*/  SEL R16, RZ, 0x4, P5 ;  /* 0x00000004ff107807 */ /* 0x000fe40002800000 */
[----:B------:R-:W-:Y:S02]  /*62b0*/  IADD3 R104, P5, PT, R128, UR71, RZ ;  /* 0x0000004780687c10 */ /* 0x000fe4000ffbe0ff */
[----:B------:R-:W-:-:S02]  /*62c0*/  IADD3 R102, P2, PT, R130, UR71, RZ ;  /* 0x0000004782667c10 */ /* 0x000fc4000ff5e0ff */
[----:B------:R-:W-:Y:S02]  /*62d0*/  IADD3.X R105, PT, PT, R129, UR70, RZ, P5, !PT ;  /* 0x0000004681697c10 */ /* 0x000fe4000affe4ff */
[----:B------:R-:W-:Y:S02]  /*62e0*/  ISETP.GE.AND P5, PT, R250, UR17, PT ;  /* 0x00000011fa007c0c */ /* 0x000fe4000bfa6270 */
[----:B------:R-:W1:Y:S01]  /*62f0*/  S2R R250, SR_TID.X ;  /* 0x0000000000fa7919 */ /* 0x000e620000002100 */
[----:B------:R-:W-:Y:S02]  /*6300*/  IADD3.X R103, PT, PT, R131, UR70, RZ, P2, !PT ;  /* 0x0000004683677c10 */ /* 0x000fe400097fe4ff */
[----:B------:R-:W-:-:S03]  /*6310*/  IADD3 R100, P2, PT, R100, UR71, RZ ;  /* 0x0000004764647c10 */ /* 0x000fc6000ff5e0ff */
[----:B------:R2:W-:Y:S01]  /*6320*/  LDGSTS.E [R17+0x8008], desc[UR38][R102.64], P0 ;  /* 0x0800800066117fae */ /* 0x0005e200081a1026 */
[----:B------:R-:W-:Y:S02]  /*6330*/  IADD3.X R101, PT, PT, R101, UR70, RZ, P2, !PT ;  /* 0x0000004665657c10 */ /* 0x000fe400097fe4ff */
[----:B------:R-:W-:Y:S02]  /*6340*/  PLOP3.LUT P2, PT, PT, PT, UP3, 0x80, 0x8 ;  /* 0x000000000008781c */ /* 0x000fe40003f4f038 */
[----:B------:R-:W-:Y:S01]  /*6350*/  ISETP.GE.AND P0, PT, R252, UR17, PT ;  /* 0x00000011fc007c0c */ /* 0x000fe2000bf06270 */
[----:B------:R-:W-:Y:S01]  /*6360*/  LDGSTS.E [R17+0xa000], desc[UR38][R100.64], P1 ;  /* 0x0a00000064117fae */ /* 0x000fe200089a1026 */
[----:B------:R-:W-:Y:S02]  /*6370*/  SEL R16, R16, RZ, P2 ;  /* 0x000000ff10107207 */ /* 0x000fe40001000000 */
[----:B------:R-:W-:Y:S02]  /*6380*/  PLOP3.LUT P1, PT, PT, PT, UP3, 0x80, 0x8 ;  /* 0x000000000008781c */ /* 0x000fe40003f2f038 */
[----:B------:R-:W-:-:S02]  /*6390*/  ISETP.NE.U32.AND P2, PT, R16, RZ, PT ;  /* 0x000000ff1000720c */ /* 0x000fc40003f45070 */
[----:B------:R-:W-:Y:S02]  /*63a0*/  SEL R16, RZ, 0x4, P5 ;  /* 0x00000004ff107807 */ /* 0x000fe40002800000 */
[----:B------:R-:W-:Y:S02]  /*63b0*/  IADD3 R94, P5, PT, R94, UR71, RZ ;  /* 0x000000475e5e7c10 */ /* 0x000fe4000ffbe0ff */
[----:B------:R-:W-:Y:S02]  /*63c0*/  SEL R16, R16, RZ, P6 ;  /* 0x000000ff10107207 */ /* 0x000fe40003000000 */
[----:B------:R-:W-:Y:S02]  /*63d0*/  IADD3.X R95, PT, PT, R95, UR70, RZ, P5, !PT ;  /* 0x000000465f5f7c10 */ /* 0x000fe4000affe4ff */
[----:B------:R-:W-:Y:S02]  /*63e0*/  ISETP.NE.U32.AND P5, PT, R16, RZ, PT ;  /* 0x000000ff1000720c */ /* 0x000fe40003fa5070 */
[----:B------:R-:W-:Y:S01]  /*63f0*/  SEL R16, RZ, 0x4, P0 ;  /* 0x00000004ff107807 */ /* 0x000fe20000000000 */
[----:B------:R3:W-:Y:S01]  /*6400*/  LDGSTS.E [R17+0xa008], desc[UR38][R98.64], P2 ;  /* 0x0a00800062117fae */ /* 0x0007e200091a1026 */
[----:B------:R-:W-:-:S02]  /*6410*/  ISETP.GE.AND P0, PT, R241, UR17, PT ;  /* 0x00000011f1007c0c */ /* 0x000fc4000bf06270 */
[----:B-1----:R-:W-:Y:S02]  /*6420*/  LEA.HI R250, R250, 0x1e, RZ, 0x1a ;  /* 0x0000001efafa7811 */ /* 0x002fe400078fd0ff */
[----:B------:R-:W-:Y:S02]  /*6430*/  IADD3 R108, P6, PT, R124, UR71, RZ ;  /* 0x000000477c6c7c10 */ /* 0x000fe4000ffde0ff */
[----:B------:R-:W-:Y:S02]  /*6440*/  ISETP.GE.AND P2, PT, R250, UR17, PT ;  /* 0x00000011fa007c0c */ /* 0x000fe4000bf46270 */
[----:B------:R-:W-:Y:S01]  /*6450*/  SEL R16, R16, RZ, P1 ;  /* 0x000000ff10107207 */ /* 0x000fe20000800000 */
[----:B------:R-:W-:Y:S01]  /*6460*/  LDGSTS.E [R18+0x8000], desc[UR38][R104.64], P5 ;  /* 0x0800000068127fae */ /* 0x000fe2000a9a1026 */
[----:B------:R-:W-:Y:S02]  /*6470*/  SEL R124, RZ, 0x4, P2 ;  /* 0x00000004ff7c7807 */ /* 0x000fe40001000000 */
[----:B------:R-:W-:Y:S01]  /*6480*/  PLOP3.LUT P2, PT, PT, PT, UP3, 0x80, 0x8 ;  /* 0x000000000008781c */ /* 0x000fe20003f4f038 */
[----:B------:R-:W-:Y:S01]  /*6490*/  LDGSTS.E [R18+0x8008], desc[UR38][R106.64], P4 ;  /* 0x080080006a127fae */ /* 0x000fe2000a1a1026 */
[----:B--2---:R-:W-:-:S02]  /*64a0*/  SEL R102, RZ, 0x4, P0 ;  /* 0x00000004ff667807 */ /* 0x004fc40000000000 */
[----:B------:R-:W-:Y:S02]  /*64b0*/  IADD3.X R109, PT, PT, R125, UR70, RZ, P6, !PT ;  /* 0x000000467d6d7c10 */ /* 0x000fe4000b7fe4ff */
[----:B------:R-:W-:Y:S02]  /*64c0*/  PLOP3.LUT P6, PT, PT, PT, UP3, 0x80, 0x8 ;  /* 0x000000000008781c */ /* 0x000fe40003fcf038 */
[----:B------:R-:W-:Y:S02]  /*64d0*/  ISETP.NE.U32.AND P1, PT, R16, RZ, PT ;  /* 0x000000ff1000720c */ /* 0x000fe40003f25070 */
[----:B------:R-:W-:Y:S02]  /*64e0*/  IADD3 R16, P0, PT, R122, UR71, RZ ;  /* 0x000000477a107c10 */ /* 0x000fe4000ff1e0ff */
[----:B------:R-:W-:Y:S02]  /*64f0*/  SEL R102, R102, RZ, P2 ;  /* 0x000000ff66667207 */ /* 0x000fe40001000000 */
[----:B------:R-:W-:-:S02]  /*6500*/  SEL R124, R124, RZ, P6 ;  /* 0x000000ff7c7c7207 */ /* 0x000fc40003000000 */
[----:B------:R-:W-:Y:S02]  /*6510*/  IADD3 R92, P6, PT, R92, UR71, RZ ;  /* 0x000000475c5c7c10 */ /* 0x000fe4000ffde0ff */
[----:B---3--:R-:W-:Y:S02]  /*6520*/  IADD3.X R17, PT, PT, R123, UR70, RZ, P0, !PT ;  /* 0x000000467b117c10 */ /* 0x008fe400087fe4ff */
[----:B------:R-:W-:Y:S02]  /*6530*/  ISETP.NE.U32.AND P0, PT, R102, RZ, PT ;  /* 0x000000ff6600720c */ /* 0x000fe40003f05070 */
[----:B------:R-:W-:Y:S02]  /*6540*/  IADD3 R90, P5, PT, R90, UR71, RZ ;  /* 0x000000475a5a7c10 */ /* 0x000fe4000ffbe0ff */
[----:B------:R-:W-:Y:S02]  /*6550*/  LOP3.LUT R250, R3, 0x12, RZ, 0xfc, !PT ;  /* 0x0000001203fa7812 */ /* 0x000fe400078efcff */
[----:B------:R-:W-:-:S02]  /*6560*/  IADD3 R98, P4, PT, R120, UR71, RZ ;  /* 0x0000004778627c10 */ /* 0x000fc4000ff9e0ff */
[----:B------:R-:W-:Y:S02]  /*6570*/  IADD3.X R93, PT, PT, R93, UR70, RZ, P6, !PT ;  /* 0x000000465d5d7c10 */ /* 0x000fe4000b7fe4ff */
[----:B------:R-:W-:Y:S02]  /*6580*/  ISETP.GE.AND P6, PT, R191, UR17, PT ;  /* 0x00000011bf007c0c */ /* 0x000fe4000bfc6270 */
[----:B------:R-:W-:Y:S01]  /*6590*/  IADD3.X R91, PT, PT, R91, UR70, RZ, P5, !PT ;  /* 0x000000465b5b7c10 */ /* 0x000fe2000affe4ff */
[----:B------:R1:W-:Y:S01]  /*65a0*/  LDGSTS.E [R18+0xa000], desc[UR38][R96.64], P0 ;  /* 0x0a00000060127fae */ /* 0x0003e200081a1026 */
[----:B------:R-:W-:Y:S02]  /*65b0*/  ISETP.GE.AND P5, PT, R250, UR17, PT ;  /* 0x00000011fa007c0c */ /* 0x000fe4000bfa6270 */
[----:B------:R-:W-:Y:S01]  /*65c0*/  IADD3.X R99, PT, PT, R121, UR70, RZ, P4, !PT ;  /* 0x0000004679637c10 */ /* 0x000fe2000a7fe4ff */
[----:B------:R2:W-:Y:S01]  /*65d0*/  LDGSTS.E [R18+0xa008], desc[UR38][R94.64], P1 ;  /* 0x0a0080005e127fae */ /* 0x0005e200089a1026 */
[----:B------:R-:W-:-:S02]  /*65e0*/  IADD3 R100, P4, PT, R118, UR71, RZ ;  /* 0x0000004776647c10 */ /* 0x000fc4000ff9e0ff */
[----:B------:R-:W-:Y:S02]  /*65f0*/  SEL R102, RZ, 0x4, P6 ;  /* 0x00000004ff667807 */ /* 0x000fe40003000000 */
[----:B------:R-:W-:Y:S02]  /*6600*/  PLOP3.LUT P6, PT, PT, PT, UP3, 0x80, 0x8 ;  /* 0x000000000008781c */ /* 0x000fe40003fcf038 */
[----:B------:R-:W-:Y:S02]  /*6610*/  SEL R118, RZ, 0x4, P5 ;  /* 0x00000004ff767807 */ /* 0x000fe40002800000 */
[----:B------:R-:W-:Y:S02]  /*6620*/  IADD3 R88, P5, PT, R88, UR71, RZ ;  /* 0x0000004758587c10 */ /* 0x000fe4000ffbe0ff */
[----:B------:R-:W-:Y:S02]  /*6630*/  IADD3.X R101, PT, PT, R119, UR70, RZ, P4, !PT ;  /* 0x0000004677657c10 */ /* 0x000fe4000a7fe4ff */
[----:B------:R-:W-:-:S02]  /*6640*/  PLOP3.LUT P4, PT, PT, PT, UP3, 0x80, 0x8 ;  /* 0x000000000008781c */ /* 0x000fc40003f8f038 */
[----:B------:R-:W-:Y:S02]  /*6650*/  SEL R103, R102, RZ, P6 ;  /* 0x000000ff66677207 */ /* 0x000fe40003000000 */
[----:B------:R-:W-:Y:S02]  /*6660*/  IADD3 R102, P6, PT, R116, UR71, RZ ;  /* 0x0000004774667c10 */ /* 0x000fe4000ffde0ff */
[----:B-1----:R-:W-:Y:S02]  /*6670*/  IADD3 R96, P0, PT, R114, UR71, RZ ;  /* 0x0000004772607c10 */ /* 0x002fe4000ff1e0ff */
[----:B------:R-:W-:Y:S02]  /*6680*/  IADD3.X R89, PT, PT, R89, UR70, RZ, P5, !PT ;  /* 0x0000004659597c10 */ /* 0x000fe4000affe4ff */
[----:B------:R-:W-:Y:S02]  /*6690*/  IADD3 R86, P5, PT, R86, UR71, RZ ;  /* 0x0000004756567c10 */ /* 0x000fe4000ffbe0ff */
[----:B------:R-:W-:-:S02]  /*66a0*/  SEL R118, R118, RZ, P4 ;  /* 0x000000ff76767207 */ /* 0x000fc40002000000 */
[----:B------:R-:W-:Y:S02]  /*66b0*/  IADD3 R82, P1, PT, R82, UR71, RZ ;  /* 0x0000004752527c10 */ /* 0x000fe4000ff3e0ff */
[----:B------:R-:W-:Y:S02]  /*66c0*/  ISETP.NE.U32.AND P4, PT, R103, RZ, PT ;  /* 0x000000ff6700720c */ /* 0x000fe40003f85070 */
[----:B------:R-:W-:Y:S02]  /*66d0*/  IADD3.X R103, PT, PT, R117, UR70, RZ, P6, !PT ;  /* 0x0000004675677c10 */ /* 0x000fe4000b7fe4ff */
[----:B------:R-:W-:Y:S02]  /*66e0*/  IADD3.X R97, PT, PT, R115, UR70, RZ, P0, !PT ;  /* 0x0000004673617c10 */ /* 0x000fe400087fe4ff */
[----:B------:R-:W-:Y:S02]  /*66f0*/  ISETP.GE.AND P6, PT, R240, UR17, PT ;  /* 0x00000011f0007c0c */ /* 0x000fe4000bfc6270 */
[----:B------:R-:W-:-:S02]  /*6700*/  ISETP.GE.AND P0, PT, R239, UR17, PT ;  /* 0x00000011ef007c0c */ /* 0x000fc4000bf06270 */
[----:B------:R-:W-:Y:S02]  /*6710*/  IADD3.X R87, PT, PT, R87, UR70, RZ, P5, !PT ;  /* 0x0000004657577c10 */ /* 0x000fe4000affe4ff */
[----:B------:R-:W-:Y:S01]  /*6720*/  IADD3.X R83, PT, PT, R83, UR70, RZ, P1, !PT ;  /* 0x0000004653537c10 */ /* 0x000fe20008ffe4ff */
[----:B------:R-:W-:Y:S01]  /*6730*/  LDGSTS.E [R19+0x8000], desc[UR38][R108.64], P4 ;  /* 0x080000006c137fae */ /* 0x000fe2000a1a1026 */
[----:B------:R-:W-:Y:S02]  /*6740*/  ISETP.NE.U32.AND P5, PT, R118, RZ, PT ;  /* 0x000000ff7600720c */ /* 0x000fe40003fa5070 */
[----:B------:R-:W-:Y:S02]  /*6750*/  IADD3 R78, P1, PT, R78, UR71, RZ ;  /* 0x000000474e4e7c10 */ /* 0x000fe4000ff3e0ff */
[----:B------:R-:W-:Y:S02]  /*6760*/  SEL R104, RZ, 0x4, P6 ;  /* 0x00000004ff687807 */ /* 0x000fe40003000000 */
[----:B------:R-:W-:-:S02]  /*6770*/  SEL R105, RZ, 0x4, P0 ;  /* 0x00000004ff697807 */ /* 0x000fc40000000000 */
[----:B--2---:R-:W-:Y:S02]  /*6780*/  IADD3 R94, P0, PT, R112, UR71, RZ ;  /* 0x00000047705e7c10 */ /* 0x004fe4000ff1e0ff */
[----:B------:R-:W-:Y:S02]  /*6790*/  PLOP3.LUT P6, PT, PT, PT, UP3, 0x80, 0x8 ;  /* 0x000000000008781c */ /* 0x000fe40003fcf038 */
[----:B------:R-:W-:Y:S01]  /*67a0*/  IADD3.X R79, PT, PT, R79, UR70, RZ, P1, !PT ;  /* 0x000000464f4f7c10 */ /* 0x000fe20008ffe4ff */
[----:B------:R1:W-:Y:S01]  /*67b0*/  LDGSTS.E [R19+0x8008], desc[UR38][R16.64], P5 ;  /* 0x0800800010137fae */ /* 0x0003e2000a9a1026 */
[----:B------:R-:W-:Y:S02]  /*67c0*/  PLOP3.LUT P1, PT, PT, PT, UP3, 0x80, 0x8 ;  /* 0x000000000008781c */ /* 0x000fe40003f2f038 */
[----:B------:R-:W-:Y:S02]  /*67d0*/  IADD3.X R95, PT, PT, R113, UR70, RZ, P0, !PT ;  /* 0x00000046715f7c10 */ /* 0x000fe400087fe4ff */
[----:B------:R-:W-:-:S02]  /*67e0*/  SEL R18, R104, RZ, P6 ;  /* 0x000000ff68127207 */ /* 0x000fc40003000000 */
[----:B------:R-:W-:Y:S02]  /*67f0*/  LOP3.LUT R250, R3, 0x14, RZ, 0xfc, !PT ;  /* 0x0000001403fa7812 */ /* 0x000fe400078efcff */
[----:B------:R-:W-:Y:S02]  /*6800*/  IADD3 R104, P0, PT, R110, UR71, RZ ;  /* 0x000000476e687c10 */ /* 0x000fe4000ff1e0ff */
[----:B------:R-:W-:Y:S02]  /*6810*/  SEL R106, R105, RZ, P1 ;  /* 0x000000ff696a7207 */ /* 0x000fe40000800000 */
[----:B------:R-:W-:Y:S02]  /*6820*/  ISETP.NE.U32.AND P1, PT, R18, RZ, PT ;  /* 0x000000ff1200720c */ /* 0x000fe40003f25070 */
[----:B------:R-:W-:Y:S02]  /*6830*/  ISETP.GE.AND P4, PT, R250, UR17, PT ;  /* 0x00000011fa007c0c */ /* 0x000fe4000bf86270 */
[----:B------:R-:W-:Y:S01]  /*6840*/  IADD3.X R105, PT, PT, R111, UR70, RZ, P0, !PT ;  /* 0x000000466f697c10 */ /* 0x000fe200087fe4ff */
[----:B------:R-:W2:Y:S01]  /*6850*/  S2R R250, SR_TID.X ;  /* 0x0000000000fa7919 */ /* 0x000ea20000002100 */
[----:B------:R-:W-:-:S02]  /*6860*/  ISETP.NE.U32.AND P0, PT, R106, RZ, PT ;  /* 0x000000ff6a00720c */ /* 0x000fc40003f05070 */
[----:B------:R-:W-:Y:S02]  /*6870*/  ISETP.GE.AND P5, PT, R247, UR17, PT ;  /* 0x00000011f7007c0c */ /* 0x000fe4000bfa6270 */
[----:B------:R-:W-:Y:S02]  /*6880*/  SEL R18, RZ, 0x4, P4 ;  /* 0x00000004ff127807 */ /* 0x000fe40002000000 */
[----:B------:R-:W-:Y:S01]  /*6890*/  PLOP3.LUT P4, PT, PT, PT, UP3, 0x80, 0x8 ;  /* 0x000000000008781c */ /* 0x000fe20003f8f038 */
[----:B------:R-:W-:Y:S01]  /*68a0*/  LDGSTS.E [R19+0xa000], desc[UR38][R92.64], P1 ;  /* 0x0a0000005c137fae */ /* 0x000fe200089a1026 */
[----:B------:R-:W-:Y:S02]  /*68b0*/  IADD3 R74, P6, PT, R74, UR71, RZ ;  /* 0x000000474a4a7c10 */ /* 0x000fe4000ffde0ff */
[----:B------:R-:W-:Y:S02]  /*68c0*/  SEL R106, RZ, 0x4, P5 ;  /* 0x00000004ff6a7807 */ /* 0x000fe40002800000 */
[----:B------:R-:W-:Y:S01]  /*68d0*/  PLOP3.LUT P5, PT, PT, PT, UP3, 0x80, 0x8 ;  /* 0x000000000008781c */ /* 0x000fe20003faf038 */
[----:B------:R3:W-:Y:S01]  /*68e0*/  LDGSTS.E [R19+0xa008], desc[UR38][R90.64], P0 ;  /* 0x0a0080005a137fae */ /* 0x0007e200081a1026 */
[----:B------:R-:W-:-:S02]  /*68f0*/  SEL R18, R18, RZ, P4 ;  /* 0x000000ff12127207 */ /* 0x000fc40002000000 */
[----:B------:R-:W-:Y:S02]  /*6900*/  IADD3.X R75, PT, PT, R75, UR70, RZ, P6, !PT ;  /* 0x000000464b4b7c10 */ /* 0x000fe4000b7fe4ff */
[----:B-1----:R-:W-:Y:S02]  /*6910*/  IADD3 R16, P4, PT, R70, UR71, RZ ;  /* 0x0000004746107c10 */ /* 0x002fe4000ff9e0ff */
[----:B------:R-:W-:Y:S02]  /*6920*/  IADD3 R70, P6, PT, R188, UR73, RZ ;  /* 0x00000049bc467c10 */ /* 0x000fe4000ffde0ff */
[----:B------:R-:W-:Y:S02]  /*6930*/  SEL R106, R106, RZ, P5 ;  /* 0x000000ff6a6a7207 */ /* 0x000fe40002800000 */
[----:B------:R-:W-:Y:S02]  /*6940*/  ISETP.NE.U32.AND P5, PT, R18, RZ, PT ;  /* 0x000000ff1200720c */ /* 0x000fe40003fa5070 */
[----:B------:R-:W-:-:S02]  /*6950*/  IADD3.X R17, PT, PT, R71, UR70, RZ, P4, !PT ;  /* 0x0000004647117c10 */ /* 0x000fc4000a7fe4ff */
[----:B------:R-:W-:Y:S02]  /*6960*/  IADD3 R18, P1, PT, R180, UR73, RZ ;  /* 0x00000049b4127c10 */ /* 0x000fe4000ff3e0ff */
[----:B------:R-:W-:Y:S02]  /*6970*/  IADD3.X R71, PT, PT, R189, UR75, RZ, P6, !PT ;  /* 0x0000004bbd477c10 */ /* 0x000fe4000b7fe4ff */
[----:B------:R-:W-:Y:S02]  /*6980*/  ISETP.NE.U32.AND P4, PT, R106, RZ, PT ;  /* 0x000000ff6a00720c */ /* 0x000fe40003f85070 */
[----:B---3--:R-:W-:Y:S02]  /*6990*/  IADD3 R90, P0, PT, R172, UR73, RZ ;  /* 0x00000049ac5a7c10 */ /* 0x008fe4000ff1e0ff */
[----:B------:R-:W-:Y:S01]  /*69a0*/  ISETP.GE.AND P6, PT, R238, UR17, PT ;  /* 0x00000011ee007c0c */ /* 0x000fe2000bfc6270 */
[----:B------:R1:W-:Y:S01]  /*69b0*/  LDGSTS.E [R20+0x8000], desc[UR38][R98.64], P5 ;  /* 0x0800000062147fae */ /* 0x0003e2000a9a1026 */
[----:B------:R-:W-:-:S02]  /*69c0*/  IADD3.X R19, PT, PT, R181, UR75, RZ, P1, !PT ;  /* 0x0000004bb5137c10 */ /* 0x000fc40008ffe4ff */
[----:B------:R-:W-:Y:S02]  /*69d0*/  ISETP.GE.AND P1, PT, R237, UR17, PT ;  /* 0x00000011ed007c0c */ /* 0x000fe4000bf26270 */
[----:B------:R-:W-:Y:S02]  /*69e0*/  IADD3.X R91, PT, PT, R173, UR75, RZ, P0, !PT ;  /* 0x0000004bad5b7c10 */ /* 0x000fe400087fe4ff */
[----:B------:R-:W-:Y:S01]  /*69f0*/  SEL R108, RZ, 0x4, P6 ;  /* 0x00000004ff6c7807 */ /* 0x000fe20003000000 */
[----:B------:R3:W-:Y:S01]  /*6a00*/  LDGSTS.E [R20+0x8008], desc[UR38][R100.64], P4 ;  /* 0x0800800064147fae */ /* 0x0007e2000a1a1026 */
[----:B------:R-:W-:Y:S02]  /*6a10*/  IADD3 R92, P0, PT, R164, UR73, RZ ;  /* 0x00000049a45c7c10 */ /* 0x000fe4000ff1e0ff */
[----:B------:R-:W-:Y:S02]  /*6a20*/  PLOP3.LUT P6, PT, PT, PT, UP3, 0x80, 0x8 ;  /* 0x000000000008781c */ /* 0x000fe40003fcf038 */
[----:B------:R-:W-:-:S02]  /*6a30*/  SEL R109, RZ, 0x4, P1 ;  /* 0x00000004ff6d7807 */ /* 0x000fc40000800000 */
[----:B------:R-:W-:Y:S02]  /*6a40*/  IADD3 R106, P1, PT, R156, UR73, RZ ;  /* 0x000000499c6a7c10 */ /* 0x000fe4000ff3e0ff */
[----:B------:R-:W-:Y:S02]  /*6a50*/  IADD3.X R93, PT, PT, R165, UR75, RZ, P0, !PT ;  /* 0x0000004ba55d7c10 */ /* 0x000fe400087fe4ff */
[----:B------:R-:W-:Y:S02]  /*6a60*/  SEL R108, R108, RZ, P6 ;  /* 0x000000ff6c6c7207 */ /* 0x000fe40003000000 */
[----:B------:R-:W-:Y:S02]  /*6a70*/  PLOP3.LUT P0, PT, PT, PT, UP3, 0x80, 0x8 ;  /* 0x000000000008781c */ /* 0x000fe40003f0f038 */
[----:B------:R-:W-:Y:S02]  /*6a80*/  IADD3 R66, P6, PT, R66, UR73, RZ ;  /* 0x0000004942427c10 */ /* 0x000fe4000ffde0ff */
[----:B------:R-:W-:-:S02]  /*6a90*/  IADD3.X R107, PT, PT, R157, UR75, RZ, P1, !PT ;  /* 0x0000004b9d6b7c10 */ /* 0x000fc40008ffe4ff */
[----:B------:R-:W-:Y:S02]  /*6aa0*/  IADD3 R80, P1, PT, R80, UR73, RZ ;  /* 0x0000004950507c10 */ /* 0x000fe4000ff3e0ff */
[----:B------:R-:W-:Y:S02]  /*6ab0*/  SEL R109, R109, RZ, P0 ;  /* 0x000000ff6d6d7207 */ /* 0x000fe40000000000 */
[----:B------:R-:W-:Y:S02]  /*6ac0*/  IADD3.X R67, PT, PT, R67, UR75, RZ, P6, !PT ;  /* 0x0000004b43437c10 */ /* 0x000fe4000b7fe4ff */
[----:B-1----:R-:W-:Y:S02]  /*6ad0*/  IADD3 R98, P4, PT, R186, UR73, RZ ;  /* 0x00000049ba627c10 */ /* 0x002fe4000ff9e0ff */
[----:B------:R-:W-:Y:S02]  /*6ae0*/  IADD3 R58, P6, PT, R58, UR73, RZ ;  /* 0x000000493a3a7c10 */ /* 0x000fe4000ffde0ff */
[----:B------:R-:W-:-:S02]  /*6af0*/  ISETP.NE.U32.AND P0, PT, R108, RZ, PT ;  /* 0x000000ff6c00720c */ /* 0x000fc40003f05070 */
[----:B------:R-:W-:Y:S02]  /*6b00*/  ISETP.GE.AND P5, PT, R246, UR17, PT ;  /* 0x00000011f6007c0c */ /* 0x000fe4000bfa6270 */
[----:B------:R-:W-:Y:S02]  /*6b10*/  IADD3.X R81, PT, PT, R81, UR75, RZ, P1, !PT ;  /* 0x0000004b51517c10 */ /* 0x000fe40008ffe4ff */
[----:B------:R-:W-:Y:S02]  /*6b20*/  ISETP.NE.U32.AND P1, PT, R109, RZ, PT ;  /* 0x000000ff6d00720c */ /* 0x000fe40003f25070 */
[----:B------:R-:W-:Y:S02]  /*6b30*/  IADD3.X R99, PT, PT, R187, UR75, RZ, P4, !PT ;  /* 0x0000004bbb637c10 */ /* 0x000fe4000a7fe4ff */
[----:B------:R-:W-:Y:S02]  /*6b40*/  IADD3.X R59, PT, PT, R59, UR75, RZ, P6, !PT ;  /* 0x0000004b3b3b7c10 */ /* 0x000fe4000b7fe4ff */
[----:B---3--:R-:W-:Y:S01]  /*6b50*/  IADD3 R100, P4, PT, R178, UR73, RZ ;  /* 0x00000049b2647c10 */ /* 0x008fe2000ff9e0ff */
[----:B------:R-:W-:Y:S01]  /*6b60*/  LDGSTS.E [R20+0xa000], desc[UR38][R88.64], P0 ;  /* 0x0a00000058147fae */ /* 0x000fe200081a1026 */
[----:B------:R-:W-:-:S02]  /*6b70*/  ISETP.GE.AND P6, PT, R245, UR17, PT ;  /* 0x00000011f5007c0c */ /* 0x000fc4000bfc6270 */
[----:B------:R-:W-:Y:S02]  /*6b80*/  SEL R110, RZ, 0x4, P5 ;  /* 0x00000004ff6e7807 */ /* 0x000fe40002800000 */
[----:B------:R-:W-:Y:S01]  /*6b90*/  PLOP3.LUT P5, PT, PT, PT, UP3, 0x80, 0x8 ;  /* 0x000000000008781c */ /* 0x000fe20003faf038 */
[----:B------:R1:W-:Y:S01]  /*6ba0*/  LDGSTS.E [R20+0xa008], desc[UR38][R86.64], P1 ;  /* 0x0a00800056147fae */ /* 0x0003e200089a1026 */
[----:B------:R-:W-:Y:S02]  /*6bb0*/  IADD3.X R101, PT, PT, R179, UR75, RZ, P4, !PT ;  /* 0x0000004bb3657c10 */ /* 0x000fe4000a7fe4ff */
[----:B------:R-:W-:Y:S02]  /*6bc0*/  SEL R112, RZ, 0x4, P6 ;  /* 0x00000004ff707807 */ /* 0x000fe40003000000 */
[----:B------:R-:W-:Y:S02]  /*6bd0*/  PLOP3.LUT P4, PT, PT, PT, UP3, 0x80, 0x8 ;  /* 0x000000000008781c */ /* 0x000fe40003f8f038 */
[----:B------:R-:W-:-:S02]  /*6be0*/  SEL R111, R110, RZ, P5 ;  /* 0x000000ff6e6f7207 */ /* 0x000fc40002800000 */
[----:B------:R-:W-:Y:S02]  /*6bf0*/  IADD3 R108, P6, PT, R170, UR73, RZ ;  /* 0x00000049aa6c7c10 */ /* 0x000fe4000ffde0ff */
[----:B------:R-:W-:Y:S02]  /*6c00*/  IADD3 R110, P5, PT, R162, UR73, RZ ;  /* 0x00000049a26e7c10 */ /* 0x000fe4000ffbe0ff */
[----:B------:R-:W-:Y:S02]  /*6c10*/  SEL R113, R112, RZ, P4 ;  /* 0x000000ff70717207 */ /* 0x000fe40002000000 */
[----:B------:R-:W-:Y:S02]  /*6c20*/  ISETP.NE.U32.AND P4, PT, R111, RZ, PT ;  /* 0x000000ff6f00720c */ /* 0x000fe40003f85070 */
[----:B------:R-:W-:Y:S02]  /*6c30*/  IADD3 R76, P0, PT, R76, UR73, RZ ;  /* 0x000000494c4c7c10 */ /* 0x000fe4000ff1e0ff */
[----:B------:R-:W-:-:S02]  /*6c40*/  IADD3.X R109, PT, PT, R171, UR75, RZ, P6, !PT ;  /* 0x0000004bab6d7c10 */ /* 0x000fc4000b7fe4ff */
[----:B------:R-:W-:Y:S02]  /*6c50*/  IADD3.X R111, PT, PT, R163, UR75, RZ, P5, !PT ;  /* 0x0000004ba36f7c10 */ /* 0x000fe4000affe4ff */
[----:B------:R-:W-:Y:S02]  /*6c60*/  IADD3 R112, P6, PT, R154, UR73, RZ ;  /* 0x000000499a707c10 */ /* 0x000fe4000ffde0ff */
[----:B------:R-:W-:Y:S02]  /*6c70*/  ISETP.NE.U32.AND P5, PT, R113, RZ, PT ;  /* 0x000000ff7100720c */ /* 0x000fe40003fa5070 */
[----:B------:R-:W-:Y:S01]  /*6c80*/  ISETP.GE.AND P1, PT, R236, UR17, PT ;  /* 0x00000011ec007c0c */ /* 0x000fe2000bf26270 */
[----:B------:R3:W-:Y:S01]  /*6c90*/  LDGSTS.E [R21+0x8000], desc[UR38][R102.64], P4 ;  /* 0x0800000066157fae */ /* 0x0007e2000a1a1026 */
[----:B------:R-:W-:Y:S02]  /*6ca0*/  IADD3.X R77, PT, PT, R77, UR75, RZ, P0, !PT ;  /* 0x0000004b4d4d7c10 */ /* 0x000fe400087fe4ff */
[----:B------:R-:W-:-:S02]  /*6cb0*/  ISETP.GE.AND P0, PT, R235, UR17, PT ;  /* 0x00000011eb007c0c */ /* 0x000fc4000bf06270 */
[----:B------:R-:W-:Y:S02]  /*6cc0*/  IADD3.X R113, PT, PT, R155, UR75, RZ, P6, !PT ;  /* 0x0000004b9b717c10 */ /* 0x000fe4000b7fe4ff */
[----:B------:R-:W-:Y:S02]  /*6cd0*/  SEL R114, RZ, 0x4, P1 ;  /* 0x00000004ff727807 */ /* 0x000fe40000800000 */
[----:B------:R-:W-:Y:S01]  /*6ce0*/  IADD3 R64, P6, PT, R64, UR73, RZ ;  /* 0x0000004940407c10 */ /* 0x000fe2000ffde0ff */
[----:B------:R4:W-:Y:S01]  /*6cf0*/  LDGSTS.E [R21+0x8008], desc[UR38][R96.64], P5 ;  /* 0x0800800060157fae */ /* 0x0009e2000a9a1026 */
[----:B------:R-:W-:Y:S02]  /*6d00*/  IADD3 R56, P1, PT, R56, UR73, RZ ;  /* 0x0000004938387c10 */ /* 0x000fe4000ff3e0ff */
[----:B------:R-:W-:Y:S02]  /*6d10*/  SEL R115, RZ, 0x4, P0 ;  /* 0x00000004ff737807 */ /* 0x000fe40000000000 */
[----:B------:R-:W-:-:S02]  /*6d20*/  PLOP3.LUT P0, PT, PT, PT, UP3, 0x80, 0x8 ;  /* 0x000000000008781c */ /* 0x000fc40003f0f038 */
[----:B------:R-:W-:Y:S02]  /*6d30*/  IADD3.X R65, PT, PT, R65, UR75, RZ, P6, !PT ;  /* 0x0000004b41417c10 */ /* 0x000fe4000b7fe4ff */
[----:B------:R-:W-:Y:S02]  /*6d40*/  IADD3.X R57, PT, PT, R57, UR75, RZ, P1, !PT ;  /* 0x0000004b39397c10 */ /* 0x000fe40008ffe4ff */
[----:B-1----:R-:W-:Y:S02]  /*6d50*/  IADD3 R86, P6, PT, R184, UR73, RZ ;  /* 0x00000049b8567c10 */ /* 0x002fe4000ffde0ff */
[----:B------:R-:W-:Y:S02]  /*6d60*/  PLOP3.LUT P1, PT, PT, PT, UP3, 0x80, 0x8 ;  /* 0x000000000008781c */ /* 0x000fe40003f2f038 */
[----:B---3--:R-:W-:Y:S02]  /*6d70*/  IADD3 R102, P4, PT, R160, UR73, RZ ;  /* 0x00000049a0667c10 */ /* 0x008fe4000ff9e0ff */
[----:B------:R-:W-:-:S02]  /*6d80*/  SEL R20, R114, RZ, P0 ;  /* 0x000000ff72147207 */ /* 0x000fc40000000000 */
[----:B------:R-:W-:Y:S02]  /*6d90*/  IADD3 R88, P0, PT, R176, UR73, RZ ;  /* 0x00000049b0587c10 */ /* 0x000fe4000ff1e0ff */
[----:B------:R-:W-:Y:S02]  /*6da0*/  IADD3.X R87, PT, PT, R185, UR75, RZ, P6, !PT ;  /* 0x0000004bb9577c10 */ /* 0x000fe4000b7fe4ff */
[----:B------:R-:W-:Y:S02]  /*6db0*/  SEL R115, R115, RZ, P1 ;  /* 0x000000ff73737207 */ /* 0x000fe40000800000 */
[----:B------:R-:W-:Y:S02]  /*6dc0*/  ISETP.GE.AND P5, PT, R244, UR17, PT ;  /* 0x00000011f4007c0c */ /* 0x000fe4000bfa6270 */
[----:B------:R-:W-:Y:S02]  /*6dd0*/  IADD3 R114, P6, PT, R168, UR73, RZ ;  /* 0x00000049a8727c10 */ /* 0x000fe4000ffde0ff */
[----:B------:R-:W-:-:S02]  /*6de0*/  IADD3.X R103, PT, PT, R161, UR75, RZ, P4, !PT ;  /* 0x0000004ba1677c10 */ /* 0x000fc4000a7fe4ff */
[----:B------:R-:W-:Y:S02]  /*6df0*/  ISETP.NE.U32.AND P1, PT, R20, RZ, PT ;  /* 0x000000ff1400720c */ /* 0x000fe40003f25070 */
[----:B------:R-:W-:Y:S02]  /*6e00*/  ISETP.GE.AND P4, PT, R234, UR17, PT ;  /* 0x00000011ea007c0c */ /* 0x000fe4000bf86270 */
[----:B------:R-:W-:Y:S02]  /*6e10*/  IADD3.X R89, PT, PT, R177, UR75, RZ, P0, !PT ;  /* 0x0000004bb1597c10 */ /* 0x000fe400087fe4ff */
[----:B------:R-:W-:Y:S02]  /*6e20*/  ISETP.NE.U32.AND P0, PT, R115, RZ, PT ;  /* 0x000000ff7300720c */ /* 0x000fe40003f05070 */
[----:B------:R-:W-:Y:S02]  /*6e30*/  SEL R20, RZ, 0x4, P5 ;  /* 0x00000004ff147807 */ /* 0x000fe40002800000 */
[----:B------:R-:W-:-:S02]  /*6e40*/  IADD3.X R115, PT, PT, R169, UR75, RZ, P6, !PT ;  /* 0x0000004ba9737c10 */ /* 0x000fc4000b7fe4ff */
[----:B------:R-:W-:Y:S01]  /*6e50*/  IADD3 R72, P5, PT, R72, UR73, RZ ;  /* 0x0000004948487c10 */ /* 0x000fe2000ffbe0ff */
[----:B------:R-:W-:Y:S01]  /*6e60*/  LDGSTS.E [R21+0xa000], desc[UR38][R82.64], P1 ;  /* 0x0a00000052157fae */ /* 0x000fe200089a1026 */
[----:B----4-:R-:W-:Y:S02]  /*6e70*/  IADD3 R96, P6, PT, R152, UR73, RZ ;  /* 0x0000004998607c10 */ /* 0x010fe4000ffde0ff */
[----:B------:R-:W-:Y:S02]  /*6e80*/  SEL R116, RZ, 0x4, P4 ;  /* 0x00000004ff747807 */ /* 0x000fe40002000000 */
[----:B------:R-:W-:Y:S01]  /*6e90*/  PLOP3.LUT P4, PT, PT, PT, UP3, 0x80, 0x8 ;  /* 0x000000000008781c */ /* 0x000fe20003f8f038 */
[----:B------:R1:W-:Y:S01]  /*6ea0*/  LDGSTS.E [R21+0xa008], desc[UR38][R78.64], P0 ;  /* 0x0a0080004e157fae */ /* 0x0003e200081a1026 */
[----:B------:R-:W-:Y:S02]  /*6eb0*/  IADD3.X R73, PT, PT, R73, UR75, RZ, P5, !PT ;  /* 0x0000004b49497c10 */ /* 0x000fe4000affe4ff */
[----:B------:R-:W-:-:S02]  /*6ec0*/  IADD3.X R97, PT, PT, R153, UR75, RZ, P6, !PT ;  /* 0x0000004b99617c10 */ /* 0x000fc4000b7fe4ff */
[----:B------:R-:W-:Y:S02]  /*6ed0*/  PLOP3.LUT P5, PT, PT, PT, UP3, 0x80, 0x8 ;  /* 0x000000000008781c */ /* 0x000fe40003faf038 */
[----:B------:R-:W-:Y:S02]  /*6ee0*/  IADD3 R62, P6, PT, R62, UR73, RZ ;  /* 0x000000493e3e7c10 */ /* 0x000fe4000ffde0ff */
[----:B------:R-:W-:Y:S02]  /*6ef0*/  SEL R20, R20, RZ, P4 ;  /* 0x000000ff14147207 */ /* 0x000fe40002000000 */
[----:B------:R-:W-:Y:S02]  /*6f00*/  IADD3 R54, P4, PT, R54, UR73, RZ ;  /* 0x0000004936367c10 */ /* 0x000fe4000ff9e0ff */
[----:B------:R-:W-:Y:S02]  /*6f10*/  SEL R117, R116, RZ, P5 ;  /* 0x000000ff74757207 */ /* 0x000fe40002800000 */
[----:B------:R-:W-:-:S02]  /*6f20*/  IADD3.X R63, PT, PT, R63, UR75, RZ, P6, !PT ;  /* 0x0000004b3f3f7c10 */ /* 0x000fc4000b7fe4ff */
[----:B------:R-:W-:Y:S02]  /*6f30*/  ISETP.NE.U32.AND P5, PT, R20, RZ, PT ;  /* 0x000000ff1400720c */ /* 0x000fe40003fa5070 */
[----:B------:R-:W-:Y:S02]  /*6f40*/  IADD3 R116, P6, PT, R182, UR73, RZ ;  /* 0x00000049b6747c10 */ /* 0x000fe4000ffde0ff */
[----:B------:R-:W-:Y:S02]  /*6f50*/  IADD3 R20, P1, PT, R174, UR73, RZ ;  /* 0x00000049ae147c10 */ /* 0x000fe4000ff3e0ff */
[----:B--2---:R-:W-:Y:S02]  /*6f60*/  LOP3.LUT R250, R250, 0x3f, RZ, 0xc0, !PT ;  /* 0x0000003ffafa7812 */ /* 0x004fe400078ec0ff */
[----:B------:R-:W-:Y:S02]  /*6f70*/  IADD3.X R55, PT, PT, R55, UR75, RZ, P4, !PT ;  /* 0x0000004b37377c10 */ /* 0x000fe4000a7fe4ff */
[----:B------:R-:W-:-:S02]  /*6f80*/  ISETP.GE.AND P0, PT, R251, UR17, PT ;  /* 0x00000011fb007c0c */ /* 0x000fc4000bf06270 */
[----:B------:R-:W-:Y:S01]  /*6f90*/  ISETP.NE.U32.AND P4, PT, R117, RZ, PT ;  /* 0x000000ff7500720c */ /* 0x000fe20003f85070 */
[----:B------:R2:W-:Y:S01]  /*6fa0*/  LDGSTS.E [R22+0x8000], desc[UR38][R94.64], P5 ;  /* 0x080000005e167fae */ /* 0x0005e2000a9a1026 */
[----:B------:R-:W-:Y:S02]  /*6fb0*/  IADD3.X R117, PT, PT, R183, UR75, RZ, P6, !PT ;  /* 0x0000004bb7757c10 */ /* 0x000fe4000b7fe4ff */
[----:B-1----:R-:W-:Y:S02]  /*6fc0*/  IADD3.X R21, PT, PT, R175, UR75, RZ, P1, !PT ;  /* 0x0000004baf157c10 */ /* 0x002fe40008ffe4ff */
[----:B------:R-:W-:Y:S02]  /*6fd0*/  IADD3 R78, P6, PT, R166, UR73, RZ ;  /* 0x00000049a64e7c10 */ /* 0x000fe4000ffde0ff */
[----:B------:R-:W-:Y:S02]  /*6fe0*/  ISETP.GE.AND P1, PT, R250, UR17, PT ;  /* 0x00000011fa007c0c */ /* 0x000fe4000bf26270 */
[----:B------:R-:W-:-:S02]  /*6ff0*/  SEL R118, RZ, 0x4, P0 ;  /* 0x00000004ff767807 */ /* 0x000fc40000000000 */
[----:B------:R-:W-:Y:S02]  /*7000*/  IADD3 R82, P0, PT, R158, UR73, RZ ;  /* 0x000000499e527c10 */ /* 0x000fe4000ff1e0ff */
[----:B------:R-:W-:Y:S02]  /*7010*/  IADD3.X R79, PT, PT, R167, UR75, RZ, P6, !PT ;  /* 0x0000004ba74f7c10 */ /* 0x000fe4000b7fe4ff */
[----:B------:R-:W-:Y:S02]  /*7020*/  SEL R119, RZ, 0x4, P1 ;  /* 0x00000004ff777807 */ /* 0x000fe40000800000 */
[----:B------:R-:W-:Y:S02]  /*7030*/  IADD3 R84, P6, PT, R84, UR73, RZ ;  /* 0x0000004954547c10 */ /* 0x000fe4000ffde0ff */
[----:B------:R-:W-:Y:S02]  /*7040*/  PLOP3.LUT P1, PT, PT, PT, UP3, 0x80, 0x8 ;  /* 0x000000000008781c */ /* 0x000fe40003f2f038 */
[----:B------:R-:W-:-:S02]  /*7050*/  IADD3.X R83, PT, PT, R159, UR75, RZ, P0, !PT ;  /* 0x0000004b9f537c10 */ /* 0x000fc400087fe4ff */
[----:B------:R-:W-:Y:S01]  /*7060*/  PLOP3.LUT P0, PT, PT, PT, UP3, 0x80, 0x8 ;  /* 0x000000000008781c */ /* 0x000fe20003f0f038 */
[----:B------:R-:W-:Y:S01]  /*7070*/  UISETP.GE.AND UP3, UPT, UR12, 0x80, UPT ;  /* 0x000000800c00788c */ /* 0x000fe2000bf66270 */
[----:B------:R-:W-:Y:S02]  /*7080*/  IADD3.X R85, PT, PT, R85, UR75, RZ, P6, !PT ;  /* 0x0000004b55557c10 */ /* 0x000fe4000b7fe4ff */
[----:B------:R-:W-:Y:S02]  /*7090*/  SEL R118, R118, RZ, P1 ;  /* 0x000000ff76767207 */ /* 0x000fe40000800000 */
[----:B------:R-:W-:Y:S02]  /*70a0*/  IADD3 R60, P6, PT, R60, UR73, RZ ;  /* 0x000000493c3c7c10 */ /* 0x000fe4000ffde0ff */
[----:B------:R-:W-:Y:S02]  /*70b0*/  ISETP.NE.U32.AND P2, PT, R124, RZ, PT ;  /* 0x000000ff7c00720c */ /* 0x000fe40003f45070 */
[----:B------:R-:W-:-:S02]  /*70c0*/  SEL R119, R119, RZ, P0 ;  /* 0x000000ff77777207 */ /* 0x000fc40000000000 */
[----:B------:R-:W-:Y:S02]  /*70d0*/  ISETP.NE.U32.AND P0, PT, R118, RZ, PT ;  /* 0x000000ff7600720c */ /* 0x000fe40003f05070 */
[----:B------:R-:W-:Y:S02]  /*70e0*/  IADD3.X R61, PT, PT, R61, UR75, RZ, P6, !PT ;  /* 0x0000004b3d3d7c10 */ /* 0x000fe4000b7fe4ff */
[----:B------:R-:W-:Y:S02]  /*70f0*/  ISETP.NE.U32.AND P6, PT, R119, RZ, PT ;  /* 0x000000ff7700720c */ /* 0x000fe40003fc5070 */
[----:B------:R-:W-:-:S03]  /*7100*/  IADD3 R68, P1, PT, R68, UR73, RZ ;  /* 0x0000004944447c10 */ /* 0x000fc6000ff3e0ff */
[----:B------:R2:W-:Y:S01]  /*7110*/  LDGSTS.E [R22+0x8008], desc[UR38][R104.64], P2 ;  /* 0x0800800068167fae */ /* 0x0005e200091a1026 */
[----:B------:R-:W-:Y:S02]  /*7120*/  IADD3.X R69, PT, PT, R69, UR75, RZ, P1, !PT ;  /* 0x0000004b45457c10 */ /* 0x000fe40008ffe4ff */
[----:B------:R-:W-:Y:S01]  /*7130*/  IADD3 R52, P1, PT, R52, UR73, RZ ;  /* 0x0000004934347c10 */ /* 0x000fe2000ff3e0ff */
[----:B------:R2:W-:Y:S03]  /*7140*/  LDGSTS.E [R22+0xa000], desc[UR38][R74.64], P4 ;  /* 0x0a0000004a167fae */ /* 0x0005e6000a1a1026 */
[----:B------:R-:W-:Y:S01]  /*7150*/  IADD3.X R53, PT, PT, R53, UR75, RZ, P1, !PT ;  /* 0x0000004b35357c10 */ /* 0x000fe20008ffe4ff */
[----:B------:R2:W-:Y:S04]  /*7160*/  LDGSTS.E [R22+0xa008], desc[UR38][R16.64], P0 ;  /* 0x0a00800010167fae */ /* 0x0005e800081a1026 */
[----:B------:R-:W0:Y:S04]  /*7170*/  LDGDEPBAR ;  /* 0x00000000000079af */ /* 0x000e280000000000 */
        /* <DEDUP_REMOVED lines=32> */
[----:B------:R-:W0:Y:S01]  /*7380*/  LDGDEPBAR ;  /* 0x00000000000079af */ /* 0x000e220000000000 */
[----:B------:R-:W-:Y:S05]  /*7390*/  BRA.U !UP3, `(.L_x_7) ;  /* 0x000000310b5c7547 */ /* 0x000fea000b800000 */
[----:B------:R-:W3:Y:S01]  /*73a0*/  LDL.LU R191, [R1] ;  /* 0x0000000001bf7983 */ /* 0x000ee20000300800 */
[----:B------:R-:W1:Y:S03]  /*73b0*/  LDCU.128 UR4, c[0x0][0x380] ;  /* 0x00007000ff0477ac */ /* 0x000e660008000c00 */
[----:B------:R-:W4:Y:S01]  /*73c0*/  LDL.LU R250, [R1+0x4] ;  /* 0x0000040001fa7983 */ /* 0x000f220000300800 */
[----:B--2---:R-:W-:Y:S01]  /*73d0*/  SHF.R.S32.HI R62, RZ, 0x1f, R5 ;  /* 0x0000001fff3e7819 */ /* 0x004fe20000011405 */
[----:B------:R-:W-:Y:S01]  /*73e0*/  IMAD R89, R234, UR16, RZ ;  /* 0x00000010ea597c24 */ /* 0x000fe2000f8e02ff */
[C---:B------:R-:W-:Y:S01]  /*73f0*/  IADD3 R138, P6, PT, R5.reuse, R205, RZ ;  /* 0x000000cd058a7210 */ /* 0x040fe20007fde0ff */
[----:B------:R-:W-:Y:S01]  /*7400*/  IMAD R93, R236, UR16, RZ ;  /* 0x00000010ec5d7c24 */ /* 0x000fe2000f8e02ff */
[----:B------:R-:W-:Y:S01]  /*7410*/  IADD3 R136, P0, PT, R5, R48, RZ ;  /* 0x0000003005887210 */ /* 0x000fe20007f1e0ff */
[----:B------:R-:W-:Y:S01]  /*7420*/  IMAD R95, R237, UR16, RZ ;  /* 0x00000010ed5f7c24 */ /* 0x000fe2000f8e02ff */
[-C--:B------:R-:W-:Y:S01]  /*7430*/  LEA.HI.X.SX32 R139, R205, R62.reuse, 0x1, P6 ;  /* 0x0000003ecd8b7211 */ /* 0x080fe200030f0eff */
[----:B------:R-:W-:Y:S01]  /*7440*/  IMAD R97, R238, UR16, RZ ;  /* 0x00000010ee617c24 */ /* 0x000fe2000f8e02ff */
[----:B------:R-:W-:Y:S01]  /*7450*/  IADD3 R21, P6, PT, R5, R39, RZ ;  /* 0x0000002705157210 */ /* 0x000fe20007fde0ff */
[----:B------:R-:W-:Y:S01]  /*7460*/  IMAD R99, R239, UR16, RZ ;  /* 0x00000010ef637c24 */ /* 0x000fe2000f8e02ff */
[----:B------:R-:W-:Y:S01]  /*7470*/  LEA.HI.X.SX32 R137, R48, R62, 0x1, P0 ;  /* 0x0000003e30897211 */ /* 0x000fe200000f0eff */
[----:B------:R-:W-:Y:S01]  /*7480*/  IMAD R101, R240, UR16, RZ ;  /* 0x00000010f0657c24 */ /* 0x000fe2000f8e02ff */
[----:B------:R-:W-:Y:S01]  /*7490*/  IADD3 R134, P1, PT, R5, R40, RZ ;  /* 0x0000002805867210 */ /* 0x000fe20007f3e0ff */
[----:B------:R-:W-:Y:S01]  /*74a0*/  IMAD R103, R241, UR16, RZ ;  /* 0x00000010f1677c24 */ /* 0x000fe2000f8e02ff */
[C---:B------:R-:W-:Y:S01]  /*74b0*/  IADD3 R158, P2, PT, R5.reuse, R31, RZ ;  /* 0x0000001f059e7210 */ /* 0x040fe20007f5e0ff */
[----:B------:R-:W-:Y:S01]  /*74c0*/  IMAD R105, R242, UR16, RZ ;  /* 0x00000010f2697c24 */ /* 0x000fe2000f8e02ff */
[----:B------:R-:W-:Y:S01]  /*74d0*/  IADD3 R155, P4, PT, R5, R203, RZ ;  /* 0x000000cb059b7210 */ /* 0x000fe20007f9e0ff */
[----:B------:R-:W-:Y:S01]  /*74e0*/  IMAD R91, R235, UR16, RZ ;  /* 0x00000010eb5b7c24 */ /* 0x000fe2000f8e02ff */
[----:B------:R-:W-:Y:S01]  /*74f0*/  IADD3 R19, P0, PT, R5, R30, RZ ;  /* 0x0000001e05137210 */ /* 0x000fe20007f1e0ff */
[----:B------:R-:W-:Y:S01]  /*7500*/  IMAD R107, R243, UR16, RZ ;  /* 0x00000010f36b7c24 */ /* 0x000fe2000f8e02ff */
[-C--:B------:R-:W-:Y:S01]  /*7510*/  LEA.HI.X.SX32 R160, R39, R62.reuse, 0x1, P6 ;  /* 0x0000003e27a07211 */ /* 0x080fe200030f0eff */
[----:B------:R-:W-:Y:S01]  /*7520*/  IMAD R109, R230, UR16, RZ ;  /* 0x00000010e66d7c24 */ /* 0x000fe2000f8e02ff */
[----:B------:R-:W-:Y:S01]  /*7530*/  IADD3 R153, P5, PT, R5, R47, RZ ;  /* 0x0000002f05997210 */ /* 0x000fe20007fbe0ff */
[----:B------:R-:W-:Y:S01]  /*7540*/  IMAD R111, R231, UR16, RZ ;  /* 0x00000010e76f7c24 */ /* 0x000fe2000f8e02ff */
[-C--:B------:R-:W-:Y:S01]  /*7550*/  LEA.HI.X.SX32 R135, R40, R62.reuse, 0x1, P1 ;  /* 0x0000003e28877211 */ /* 0x080fe200008f0eff */
[----:B------:R-:W-:Y:S01]  /*7560*/  IMAD R113, R232, UR16, RZ ;  /* 0x00000010e8717c24 */ /* 0x000fe2000f8e02ff */
[-C--:B------:R-:W-:Y:S01]  /*7570*/  LEA.HI.X.SX32 R133, R31, R62.reuse, 0x1, P2 ;  /* 0x0000003e1f857211 */ /* 0x080fe200010f0eff */
[----:B-1----:R-:W-:Y:S01]  /*7580*/  UIMAD.WIDE.U32 UR8, UR15, 0xc, UR6 ;  /* 0x0000000c0f0878a5 */ /* 0x002fe2000f8e0006 */
[----:B------:R-:W-:Y:S01]  /*7590*/  LEA.HI.X.SX32 R203, R203, R62, 0x1, P4 ;  /* 0x0000003ecbcb7211 */ /* 0x000fe200020f0eff */
[----:B------:R-:W-:Y:S01]  /*75a0*/  USHF.R.S32.HI UR7, URZ, 0x1f, UR12 ;  /* 0x0000001fff077899 */ /* 0x000fe2000801140c */
        /* <DEDUP_REMOVED lines=11> */
[----:B------:R-:W-:Y:S01]  /*7660*/  ULEA.HI UR7, UR7, UR12, URZ, 0x6 ;  /* 0x0000000c07077291 */ /* 0x000fe2000f8f30ff */
[-C--:B------:R-:W-:Y:S01]  /*7670*/  LEA.HI.X.SX32 R161, R47, R62.reuse, 0x1, P5 ;  /* 0x0000003e2fa17211 */ /* 0x080fe200028f0eff */
[----:B------:R-:W-:Y:S01]  /*7680*/  UIMAD.WIDE.U32 UR14, UR14, 0xc, UR4 ;  /* 0x0000000c0e0e78a5 */ /* 0x000fe2000f8e0004 */
[-C--:B------:R-:W-:Y:S01]  /*7690*/  LEA.HI.X.SX32 R196, R196, R62.reuse, 0x1, P6 ;  /* 0x0000003ec4c47211 */ /* 0x080fe200030f0eff */
[----:B------:R-:W-:Y:S01]  /*76a0*/  USHF.R.S32.HI UR7, URZ, 0x6, UR7 ;  /* 0x00000006ff077899 */ /* 0x000fe20008011407 */
[----:B------:R-:W-:Y:S01]  /*76b0*/  IADD3 R20, P5, PT, R5, R29, RZ ;  /* 0x0000001d05147210 */ /* 0x000fe20007fbe0ff */
[----:B------:R-:W-:Y:S01]  /*76c0*/  UIMAD UR10, UR10, 0xc, URZ ;  /* 0x0000000c0a0a78a4 */ /* 0x000fe2000f8e02ff */
[-C--:B------:R-:W-:Y:S01]  /*76d0*/  LEA.HI.X.SX32 R199, R199, R62.reuse, 0x1, P1 ;  /* 0x0000003ec7c77211 */ /* 0x080fe200008f0eff */
[----:B------:R-:W-:Y:S01]  /*76e0*/  UISETP.LT.AND UP3, UPT, UR7, 0x2, UPT ;  /* 0x000000020700788c */ /* 0x000fe2000bf61270 */
[-C--:B------:R-:W-:Y:S01]  /*76f0*/  LEA.HI.X.SX32 R157, R46, R62.reuse, 0x1, P2 ;  /* 0x0000003e2e9d7211 */ /* 0x080fe200010f0eff */
[----:B------:R-:W-:Y:S01]  /*7700*/  UIMAD UR13, UR13, 0xc, URZ ;  /* 0x0000000c0d0d78a4 */ /* 0x000fe2000f8e02ff */
[----:B------:R-:W-:Y:S01]  /*7710*/  LEA.HI.X.SX32 R156, R38, R62, 0x1, P4 ;  /* 0x0000003e269c7211 */ /* 0x000fe200020f0eff */
[----:B------:R-:W-:Y:S01]  /*7720*/  USEL UR69, UR7, 0x2, !UP3 ;  /* 0x0000000207457887 */ /* 0x000fe2000d800000 */
[----:B------:R-:W-:Y:S01]  /*7730*/  IADD3 R47, P6, PT, R5, R36, RZ ;  /* 0x00000024052f7210 */ /* 0x000fe20007fde0ff */
[----:B------:R-:W-:Y:S01]  /*7740*/  IMAD.MOV.U32 R122, RZ, RZ, RZ ;  /* 0x000000ffff7a7224 */ /* 0x000fe200078e00ff */
[----:B------:R-:W-:Y:S01]  /*7750*/  LEA.HI.X.SX32 R23, R45, R62, 0x1, P0 ;  /* 0x0000003e2d177211 */ /* 0x000fe200000f0eff */
[----:B------:R-:W-:Y:S01]  /*7760*/  UIADD3 UR32, UPT, UPT, UR32, -0xc0, URZ ;  /* 0xffffff4020207890 */ /* 0x000fe2000fffe0ff */
[C---:B------:R-:W-:Y:S01]  /*7770*/  IADD3 R126, P1, PT, R5.reuse, R37, RZ ;  /* 0x00000025057e7210 */ /* 0x040fe20007f3e0ff */
[----:B------:R-:W-:Y:S01]  /*7780*/  UMOV UR34, 0x1 ;  /* 0x0000000100227882 */ /* 0x000fe20000000000 */
[C---:B------:R-:W-:Y:S01]  /*7790*/  IADD3 R31, P2, PT, R5.reuse, R28, RZ ;  /* 0x0000001c051f7210 */ /* 0x040fe20007f5e0ff */
[----:B------:R-:W-:Y:S01]  /*77a0*/  UMOV UR35, 0x2 ;  /* 0x0000000200237882 */ /* 0x000fe20000000000 */
[C---:B------:R-:W-:Y:S01]  /*77b0*/  IADD3 R30, P4, PT, R5.reuse, R151, RZ ;  /* 0x00000097051e7210 */ /* 0x040fe20007f9e0ff */
[----:B------:R-:W-:Y:S01]  /*77c0*/  UMOV UR4, URZ ;  /* 0x000000ff00047c82 */ /* 0x000fe20008000000 */
[----:B------:R-:W-:Y:S01]  /*77d0*/  IADD3 R39, P0, PT, R5, R27, RZ ;  /* 0x0000001b05277210 */ /* 0x000fe20007f1e0ff */
[----:B------:R-:W-:Y:S01]  /*77e0*/  UMOV UR5, URZ ;  /* 0x000000ff00057c82 */ /* 0x000fe20008000000 */
[-C--:B------:R-:W-:Y:S01]  /*77f0*/  LEA.HI.X.SX32 R154, R29, R62.reuse, 0x1, P5 ;  /* 0x0000003e1d9a7211 */ /* 0x080fe200028f0eff */
[----:B------:R-:W-:Y:S01]  /*7800*/  UMOV UR6, URZ ;  /* 0x000000ff00067c82 */ /* 0x000fe20008000000 */
[-C--:B------:R-:W-:Y:S01]  /*7810*/  LEA.HI.X.SX32 R129, R36, R62.reuse, 0x1, P6 ;  /* 0x0000003e24817211 */ /* 0x080fe200030f0eff */
[----:B------:R-:W-:Y:S01]  /*7820*/  UIADD3 UR36, UPT, UPT, UR9, UR10, URZ ;  /* 0x0000000a09247290 */ /* 0x000fe2000fffe0ff */
[-C--:B------:R-:W-:Y:S01]  /*7830*/  LEA.HI.X.SX32 R152, R37, R62.reuse, 0x1, P1 ;  /* 0x0000003e25987211 */ /* 0x080fe200008f0eff */
[----:B------:R-:W-:Y:S01]  /*7840*/  UIADD3 UR37, UPT, UPT, UR15, UR13, URZ ;  /* 0x0000000d0f257290 */ /* 0x000fe2000fffe0ff */
[-C--:B------:R-:W-:Y:S01]  /*7850*/  LEA.HI.X.SX32 R28, R28, R62.reuse, 0x1, P2 ;  /* 0x0000003e1c1c7211 */ /* 0x080fe200010f0eff */
[----:B------:R-:W-:Y:S01]  /*7860*/  UIADD3 UR68, UPT, UPT, UR7, -0x3, URZ ;  /* 0xfffffffd07447890 */ /* 0x000fe2000fffe0ff */
[-C--:B------:R-:W-:Y:S01]  /*7870*/  LEA.HI.X.SX32 R29, R151, R62.reuse, 0x1, P4 ;  /* 0x0000003e971d7211 */ /* 0x080fe200020f0eff */
[----:B------:R-:W-:Y:S01]  /*7880*/  UIADD3 UR69, UPT, UPT, UR69, -0x1, URZ ;  /* 0xffffffff45457890 */ /* 0x000fe2000fffe0ff */
[----:B------:R-:W-:Y:S01]  /*7890*/  LEA.HI.X.SX32 R36, R27, R62, 0x1, P0 ;  /* 0x0000003e1b247211 */ /* 0x000fe200000f0eff */
[----:B------:R-:W-:Y:S01]  /*78a0*/  UMOV UR72, UR8 ;  /* 0x0000000800487c82 */ /* 0x000fe20008000000 */
[C---:B------:R-:W-:Y:S01]  /*78b0*/  IADD3 R32, P5, PT, R5.reuse, R44, RZ ;  /* 0x0000002c05207210 */ /* 0x040fe20007fbe0ff */
[----:B------:R-:W-:Y:S01]  /*78c0*/  UMOV UR74, UR14 ;  /* 0x0000000e004a7c82 */ /* 0x000fe20008000000 */
[----:B------:R-:W-:-:S02]  /*78d0*/  IADD3 R38, P1, PT, R5, R51, RZ ;  /* 0x0000003305267210 */ /* 0x000fc40007f3e0ff */
[C---:B------:R-:W-:Y:S02]  /*78e0*/  IADD3 R40, P2, PT, R5.reuse, R43, RZ ;  /* 0x0000002b05287210 */ /* 0x040fe40007f5e0ff */
[C---:B------:R-:W-:Y:S02]  /*78f0*/  IADD3 R45, P4, PT, R5.reuse, R35, RZ ;  /* 0x00000023052d7210 */ /* 0x040fe40007f9e0ff */
[C---:B------:R-:W-:Y:S02]  /*7900*/  IADD3 R46, P6, PT, R5.reuse, R50, RZ ;  /* 0x00000032052e7210 */ /* 0x040fe40007fde0ff */
[----:B------:R-:W-:Y:S02]  /*7910*/  IADD3 R48, P0, PT, R5, R42, RZ ;  /* 0x0000002a05307210 */ /* 0x000fe40007f1e0ff */
[-C--:B------:R-:W-:Y:S02]  /*7920*/  LEA.HI.X.SX32 R151, R44, R62.reuse, 0x1, P5 ;  /* 0x0000003e2c977211 */ /* 0x080fe400028f0eff */
[----:B------:R-:W-:-:S02]  /*7930*/  LEA.HI.X.SX32 R37, R51, R62, 0x1, P1 ;  /* 0x0000003e33257211 */ /* 0x000fc400008f0eff */
[-C--:B------:R-:W-:Y:S02]  /*7940*/  LEA.HI.X.SX32 R127, R43, R62.reuse, 0x1, P2 ;  /* 0x0000003e2b7f7211 */ /* 0x080fe400010f0eff */
[-C--:B------:R-:W-:Y:S02]  /*7950*/  LEA.HI.X.SX32 R125, R35, R62.reuse, 0x1, P4 ;  /* 0x0000003e237d7211 */ /* 0x080fe400020f0eff */
[-C--:B------:R-:W-:Y:S02]  /*7960*/  LEA.HI.X.SX32 R124, R50, R62.reuse, 0x1, P6 ;  /* 0x0000003e327c7211 */ /* 0x080fe400030f0eff */
[----:B------:R-:W-:Y:S01]  /*7970*/  LEA.HI.X.SX32 R49, R42, R62, 0x1, P0 ;  /* 0x0000003e2a317211 */ /* 0x000fe200000f0eff */
[----:B------:R-:W-:Y:S01]  /*7980*/  IMAD.SHL.U32 R42, R45, 0x4, RZ ;  /* 0x000000042d2a7824 */ /* 0x000fe200078e00ff */
[C---:B------:R-:W-:Y:S02]  /*7990*/  IADD3 R44, P5, PT, R5.reuse, R26, RZ ;  /* 0x0000001a052c7210 */ /* 0x040fe40007fbe0ff */
[----:B------:R-:W-:-:S02]  /*79a0*/  IADD3 R51, P1, PT, R5, R34, RZ ;  /* 0x0000002205337210 */ /* 0x000fc40007f3e0ff */
[C---:B------:R-:W-:Y:S02]  /*79b0*/  IADD3 R52, P2, PT, R5.reuse, R25, RZ ;  /* 0x0000001905347210 */ /* 0x040fe40007f5e0ff */
[C---:B------:R-:W-:Y:S02]  /*79c0*/  IADD3 R54, P4, PT, R5.reuse, R41, RZ ;  /* 0x0000002905367210 */ /* 0x040fe40007f9e0ff */
[C---:B------:R-:W-:Y:S02]  /*79d0*/  IADD3 R58, P6, PT, R5.reuse, R24, RZ ;  /* 0x00000018053a7210 */ /* 0x040fe40007fde0ff */
[----:B------:R-:W-:Y:S02]  /*79e0*/  IADD3 R60, P0, PT, R5, R15, RZ ;  /* 0x0000000f053c7210 */ /* 0x000fe40007f1e0ff */
[-C--:B------:R-:W-:Y:S01]  /*79f0*/  LEA.HI.X.SX32 R43, R26, R62.reuse, 0x1, P5 ;  /* 0x0000003e1a2b7211 */ /* 0x080fe200028f0eff */
[----:B------:R-:W-:Y:S01]  /*7a00*/  IMAD.SHL.U32 R26, R126, 0x4, RZ ;  /* 0x000000047e1a7824 */ /* 0x000fe200078e00ff */
[-C--:B------:R-:W-:Y:S01]  /*7a10*/  LEA.HI.X.SX32 R50, R34, R62.reuse, 0x1, P1 ;  /* 0x0000003e22327211 */ /* 0x080fe200008f0eff */
[----:B------:R-:W-:Y:S01]  /*7a20*/  IMAD.SHL.U32 R34, R47, 0x4, RZ ;  /* 0x000000042f227824 */ /* 0x000fe200078e00ff */
[----:B------:R-:W-:-:S02]  /*7a30*/  LEA.HI.X.SX32 R123, R25, R62, 0x1, P2 ;  /* 0x0000003e197b7211 */ /* 0x000fc400010f0eff */
[-C--:B------:R-:W-:Y:S02]  /*7a40*/  LEA.HI.X.SX32 R53, R41, R62.reuse, 0x1, P4 ;  /* 0x0000003e29357211 */ /* 0x080fe400020f0eff */
[-C--:B------:R-:W-:Y:S02]  /*7a50*/  LEA.HI.X.SX32 R57, R24, R62.reuse, 0x1, P6 ;  /* 0x0000003e18397211 */ /* 0x080fe400030f0eff */
[----:B------:R-:W-:Y:S02]  /*7a60*/  LEA.HI.X.SX32 R59, R15, R62, 0x1, P0 ;  /* 0x0000003e0f3b7211 */ /* 0x000fe400000f0eff */
[----:B------:R-:W-:Y:S02]  /*7a70*/  IADD3 R56, P5, PT, R5, R33, RZ ;  /* 0x0000002105387210 */ /* 0x000fe40007fbe0ff */
[----:B------:R-:W-:Y:S02]  /*7a80*/  SHF.R.S32.HI R24, RZ, 0x1f, R4 ;  /* 0x0000001fff187819 */ /* 0x000fe40000011404 */
[----:B------:R-:W-:-:S02]  /*7a90*/  IADD3 R66, P0, PT, R4, R226, RZ ;  /* 0x000000e204427210 */ /* 0x000fc40007f1e0ff */
[C---:B------:R-:W-:Y:S02]  /*7aa0*/  IADD3 R68, P4, PT, R4.reuse, R6, RZ ;  /* 0x0000000604447210 */ /* 0x040fe40007f9e0ff */
[C---:B------:R-:W-:Y:S02]  /*7ab0*/  IADD3 R70, P2, PT, R4.reuse, R7, RZ ;  /* 0x0000000704467210 */ /* 0x040fe40007f5e0ff */
[----:B------:R-:W-:Y:S02]  /*7ac0*/  IADD3 R72, P1, PT, R4, R8, RZ ;  /* 0x0000000804487210 */ /* 0x000fe40007f3e0ff */
[----:B------:R-:W-:Y:S02]  /*7ad0*/  LEA.HI.X.SX32 R55, R33, R62, 0x1, P5 ;  /* 0x0000003e21377211 */ /* 0x000fe400028f0eff */
[-C--:B------:R-:W-:Y:S02]  /*7ae0*/  LEA.HI.X.SX32 R65, R226, R24.reuse, 0x1, P0 ;  /* 0x00000018e2417211 */ /* 0x080fe400000f0eff */
[-C--:B------:R-:W-:Y:S01]  /*7af0*/  LEA.HI.X.SX32 R67, R6, R24.reuse, 0x1, P4 ;  /* 0x0000001806437211 */ /* 0x080fe200020f0eff */
[----:B------:R-:W-:Y:S01]  /*7b00*/  IMAD.SHL.U32 R6, R155, 0x4, RZ ;  /* 0x000000049b067824 */ /* 0x000fe200078e00ff */
[----:B------:R-:W-:-:S02]  /*7b10*/  LEA.HI.X.SX32 R69, R7, R24, 0x1, P2 ;  /* 0x0000001807457211 */ /* 0x000fc400010f0eff */
[----:B------:R-:W-:Y:S01]  /*7b20*/  LEA.HI.X.SX32 R71, R8, R24, 0x1, P1 ;  /* 0x0000001808477211 */ /* 0x000fe200008f0eff */
[----:B------:R-:W-:Y:S01]  /*7b30*/  IMAD.SHL.U32 R8, R153, 0x4, RZ ;  /* 0x0000000499087824 */ /* 0x000fe200078e00ff */
[C---:B------:R-:W-:Y:S02]  /*7b40*/  IADD3 R62, P6, PT, R4.reuse, R227, RZ ;  /* 0x000000e3043e7210 */ /* 0x040fe40007fde0ff */
[C---:B------:R-:W-:Y:S02]  /*7b50*/  IADD3 R78, P0, PT, R4.reuse, R10, RZ ;  /* 0x0000000a044e7210 */ /* 0x040fe40007f1e0ff */
[C---:B------:R-:W-:Y:S02]  /*7b60*/  IADD3 R80, P4, PT, R4.reuse, R11, RZ ;  /* 0x0000000b04507210 */ /* 0x040fe40007f9e0ff */
[C---:B------:R-:W-:Y:S02]  /*7b70*/  IADD3 R82, P2, PT, R4.reuse, R12, RZ ;  /* 0x0000000c04527210 */ /* 0x040fe40007f5e0ff */
[----:B------:R-:W-:-:S02]  /*7b80*/  IADD3 R84, P1, PT, R4, R13, RZ ;  /* 0x0000000d04547210 */ /* 0x000fc40007f3e0ff */
[-C--:B------:R-:W-:Y:S02]  /*7b90*/  LEA.HI.X.SX32 R61, R227, R24.reuse, 0x1, P6 ;  /* 0x00000018e33d7211 */ /* 0x080fe400030f0eff */
[-C--:B------:R-:W-:Y:S01]  /*7ba0*/  LEA.HI.X.SX32 R77, R10, R24.reuse, 0x1, P0 ;  /* 0x000000180a4d7211 */ /* 0x080fe200000f0eff */
[----:B------:R-:W-:Y:S01]  /*7bb0*/  IMAD.SHL.U32 R10, R21, 0x4, RZ ;  /* 0x00000004150a7824 */ /* 0x000fe200078e00ff */
[-C--:B------:R-:W-:Y:S02]  /*7bc0*/  LEA.HI.X.SX32 R79, R11, R24.reuse, 0x1, P4 ;  /* 0x000000180b4f7211 */ /* 0x080fe400020f0eff */
[-C--:B------:R-:W-:Y:S01]  /*7bd0*/  LEA.HI.X.SX32 R81, R12, R24.reuse, 0x1, P2 ;  /* 0x000000180c517211 */ /* 0x080fe200010f0eff */
[----:B------:R-:W-:Y:S01]  /*7be0*/  IMAD.SHL.U32 R12, R19, 0x4, RZ ;  /* 0x00000004130c7824 */ /* 0x000fe200078e00ff */
[----:B------:R-:W-:Y:S02]  /*7bf0*/  LEA.HI.X.SX32 R83, R13, R24, 0x1, P1 ;  /* 0x000000180d537211 */ /* 0x000fe400008f0eff */
[----:B------:R-:W-:-:S02]  /*7c00*/  IADD3 R90, P0, PT, R4, R89, RZ ;  /* 0x00000059045a7210 */ /* 0x000fc40007f1e0ff */
[C---:B------:R-:W-:Y:S02]  /*7c10*/  IADD3 R94, P4, PT, R4.reuse, R93, RZ ;  /* 0x0000005d045e7210 */ /* 0x040fe40007f9e0ff */
[C---:B------:R-:W-:Y:S02]  /*7c20*/  IADD3 R96, P2, PT, R4.reuse, R95, RZ ;  /* 0x0000005f04607210 */ /* 0x040fe40007f5e0ff */
[----:B------:R-:W-:Y:S02]  /*7c30*/  IADD3 R98, P1, PT, R4, R97, RZ ;  /* 0x0000006104627210 */ /* 0x000fe40007f3e0ff */
[-C--:B------:R-:W-:Y:S02]  /*7c40*/  LEA.HI.X.SX32 R89, R89, R24.reuse, 0x1, P0 ;  /* 0x0000001859597211 */ /* 0x080fe400000f0eff */
[-C--:B------:R-:W-:Y:S02]  /*7c50*/  LEA.HI.X.SX32 R93, R93, R24.reuse, 0x1, P4 ;  /* 0x000000185d5d7211 */ /* 0x080fe400020f0eff */
[----:B------:R-:W-:-:S02]  /*7c60*/  LEA.HI.X.SX32 R95, R95, R24, 0x1, P2 ;  /* 0x000000185f5f7211 */ /* 0x000fc400010f0eff */
[----:B------:R-:W-:Y:S02]  /*7c70*/  LEA.HI.X.SX32 R97, R97, R24, 0x1, P1 ;  /* 0x0000001861617211 */ /* 0x000fe400008f0eff */
[C---:B------:R-:W-:Y:S02]  /*7c80*/  IADD3 R64, P5, PT, R4.reuse, R218, RZ ;  /* 0x000000da04407210 */ /* 0x040fe40007fbe0ff */
[C---:B------:R-:W-:Y:S02]  /*7c90*/  IADD3 R100, P0, PT, R4.reuse, R99, RZ ;  /* 0x0000006304647210 */ /* 0x040fe40007f1e0ff */
[C---:B------:R-:W-:Y:S02]  /*7ca0*/  IADD3 R102, P4, PT, R4.reuse, R101, RZ ;  /* 0x0000006504667210 */ /* 0x040fe40007f9e0ff */
[C---:B------:R-:W-:Y:S02]  /*7cb0*/  IADD3 R104, P2, PT, R4.reuse, R103, RZ ;  /* 0x0000006704687210 */ /* 0x040fe40007f5e0ff */
[----:B------:R-:W-:-:S02]  /*7cc0*/  IADD3 R106, P1, PT, R4, R105, RZ ;  /* 0x00000069046a7210 */ /* 0x000fc40007f3e0ff */
[-C--:B------:R-:W-:Y:S02]  /*7cd0*/  LEA.HI.X.SX32 R63, R218, R24.reuse, 0x1, P5 ;  /* 0x00000018da3f7211 */ /* 0x080fe400028f0eff */
[-C--:B------:R-:W-:Y:S02]  /*7ce0*/  LEA.HI.X.SX32 R99, R99, R24.reuse, 0x1, P0 ;  /* 0x0000001863637211 */ /* 0x080fe400000f0eff */
[-C--:B------:R-:W-:Y:S02]  /*7cf0*/  LEA.HI.X.SX32 R101, R101, R24.reuse, 0x1, P4 ;  /* 0x0000001865657211 */ /* 0x080fe400020f0eff */
[-C--:B------:R-:W-:Y:S02]  /*7d00*/  LEA.HI.X.SX32 R103, R103, R24.reuse, 0x1, P2 ;  /* 0x0000001867677211 */ /* 0x080fe400010f0eff */
[----:B------:R-:W-:Y:S02]  /*7d10*/  LEA.HI.X.SX32 R105, R105, R24, 0x1, P1 ;  /* 0x0000001869697211 */ /* 0x000fe400008f0eff */
        /* <DEDUP_REMOVED lines=9> */
[----:B------:R-:W-:Y:S02]  /*7db0*/  LEA.HI.X.SX32 R113, R113, R24, 0x1, P1 ;  /* 0x0000001871717211 */ /* 0x000fe400008f0eff */
[C---:B------:R-:W-:Y:S02]  /*7dc0*/  IADD3 R116, P0, PT, R4.reuse, R115, RZ ;  /* 0x0000007304747210 */ /* 0x040fe40007f1e0ff */
[C---:B------:R-:W-:Y:S02]  /*7dd0*/  IADD3 R118, P4, PT, R4.reuse, R117, RZ ;  /* 0x0000007504767210 */ /* 0x040fe40007f9e0ff */
[----:B------:R-:W-:-:S02]  /*7de0*/  IADD3 R120, P2, PT, R4, R119, RZ ;  /* 0x0000007704787210 */ /* 0x000fc40007f5e0ff */
[----:B------:R-:W-:Y:S02]  /*7df0*/  IADD3 R130, P1, PT, R4, R121, RZ ;  /* 0x0000007904827210 */ /* 0x000fe40007f3e0ff */
[-C--:B------:R-:W-:Y:S02]  /*7e00*/  LEA.HI.X.SX32 R115, R115, R24.reuse, 0x1, P0 ;  /* 0x0000001873737211 */ /* 0x080fe400000f0eff */
[-C--:B------:R-:W-:Y:S02]  /*7e10*/  LEA.HI.X.SX32 R117, R117, R24.reuse, 0x1, P4 ;  /* 0x0000001875757211 */ /* 0x080fe400020f0eff */
[-C--:B------:R-:W-:Y:S02]  /*7e20*/  LEA.HI.X.SX32 R119, R119, R24.reuse, 0x1, P2 ;  /* 0x0000001877777211 */ /* 0x080fe400010f0eff */
[----:B------:R-:W-:Y:S02]  /*7e30*/  LEA.HI.X.SX32 R121, R121, R24, 0x1, P1 ;  /* 0x0000001879797211 */ /* 0x000fe400008f0eff */
[----:B------:R-:W-:-:S02]  /*7e40*/  SHF.L.U64.HI R33, R47, 0x2, R129 ;  /* 0x000000022f217819 */ /* 0x000fc40000010281 */
[C---:B------:R-:W-:Y:S01]  /*7e50*/  SHF.L.U64.HI R47, R48.reuse, 0x2, R49 ;  /* 0x00000002302f7819 */ /* 0x040fe20000010231 */
[----:B------:R-:W-:Y:S01]  /*7e60*/  IMAD.SHL.U32 R48, R48, 0x4, RZ ;  /* 0x0000000430307824 */ /* 0x000fe200078e00ff */
[C---:B------:R-:W-:Y:S01]  /*7e70*/  SHF.L.U64.HI R27, R31.reuse, 0x2, R28 ;  /* 0x000000021f1b7819 */ /* 0x040fe2000001021c */
[----:B------:R-:W-:Y:S01]  /*7e80*/  IMAD.SHL.U32 R28, R31, 0x4, RZ ;  /* 0x000000041f1c7824 */ /* 0x000fe200078e00ff */
[C---:B------:R-:W-:Y:S01]  /*7e90*/  SHF.L.U64.HI R35, R39.reuse, 0x2, R36 ;  /* 0x0000000227237819 */ /* 0x040fe20000010224 */
[----:B------:R-:W-:Y:S01]  /*7ea0*/  IMAD.SHL.U32 R36, R39, 0x4, RZ ;  /* 0x0000000427247824 */ /* 0x000fe200078e00ff */
[C---:B------:R-:W-:Y:S01]  /*7eb0*/  SHF.L.U64.HI R49, R51.reuse, 0x2, R50 ;  /* 0x0000000233317819 */ /* 0x040fe20000010232 */
[----:B------:R-:W-:Y:S01]  /*7ec0*/  IMAD.SHL.U32 R50, R51, 0x4, RZ ;  /* 0x0000000433327824 */ /* 0x000fe200078e00ff */
[----:B------:R-:W-:Y:S02]  /*7ed0*/  SHF.L.U64.HI R9, R21, 0x2, R160 ;  /* 0x0000000215097819 */ /* 0x000fe400000102a0 */
[----:B------:R-:W-:-:S02]  /*7ee0*/  SHF.L.U64.HI R11, R19, 0x2, R159 ;  /* 0x00000002130b7819 */ /* 0x000fc4000001029f */
[----:B------:R-:W-:Y:S02]  /*7ef0*/  SHF.L.U64.HI R13, R17, 0x2, R199 ;  /* 0x00000002110d7819 */ /* 0x000fe400000102c7 */
[----:B------:R-:W-:Y:S02]  /*7f00*/  SHF.L.U64.HI R41, R45, 0x2, R125 ;  /* 0x000000022d297819 */ /* 0x000fe4000001027d */
        /* <DEDUP_REMOVED lines=38> */
[----:B---3--:R-:W-:-:S02]  /*8170*/  IADD3 R74, P6, PT, R4, R191, RZ ;  /* 0x000000bf044a7210 */ /* 0x008fc40007fde0ff */
[C---:B------:R-:W-:Y:S01]  /*8180*/  SHF.L.U64.HI R65, R66.reuse, 0x2, R65 ;  /* 0x0000000242417819 */ /* 0x040fe20000010241 */
[----:B------:R-:W-:Y:S01]  /*8190*/  IMAD.SHL.U32 R66, R66, 0x4, RZ ;  /* 0x0000000442427824 */ /* 0x000fe200078e00ff */
[----:B------:R-:W-:Y:S02]  /*81a0*/  LEA.HI.X.SX32 R73, R191, R24, 0x1, P6 ;  /* 0x00000018bf497211 */ /* 0x000fe400030f0eff */
[C---:B------:R-:W-:Y:S02]  /*81b0*/  IADD3 R86, P6, PT, R4.reuse, R14, RZ ;  /* 0x0000000e04567210 */ /* 0x040fe40007fde0ff */
[----:B----4-:R-:W-:Y:S02]  /*81c0*/  IADD3 R88, P5, PT, R4, R250, RZ ;  /* 0x000000fa04587210 */ /* 0x010fe40007fbe0ff */
[----:B------:R-:W-:Y:S01]  /*81d0*/  LEA.HI.X.SX32 R85, R14, R24, 0x1, P6 ;  /* 0x000000180e557211 */ /* 0x000fe200030f0eff */
[----:B------:R-:W-:Y:S01]  /*81e0*/  IMAD.SHL.U32 R14, R17, 0x4, RZ ;  /* 0x00000004110e7824 */ /* 0x000fe200078e00ff */
[----:B------:R-:W-:-:S02]  /*81f0*/  IADD3 R92, P6, PT, R4, R91, RZ ;  /* 0x0000005b045c7210 */ /* 0x000fc40007fde0ff */
[-C--:B------:R-:W-:Y:S02]  /*8200*/  LEA.HI.X.SX32 R87, R250, R24.reuse, 0x1, P5 ;  /* 0x00000018fa577211 */ /* 0x080fe400028f0eff */
[-C--:B------:R-:W-:Y:S02]  /*8210*/  LEA.HI.X.SX32 R91, R91, R24.reuse, 0x1, P6 ;  /* 0x000000185b5b7211 */ /* 0x080fe400030f0eff */
[----:B------:R-:W-:Y:S01]  /*8220*/  IADD3 R132, P6, PT, R4, R131, RZ ;  /* 0x0000008304847210 */ /* 0x000fe20007fde0ff */
[----:B------:R-:W-:Y:S01]  /*8230*/  IMAD.SHL.U32 R4, R158, 0x4, RZ ;  /* 0x000000049e047824 */ /* 0x000fe200078e00ff */
[C---:B------:R-:W-:Y:S01]  /*8240*/  SHF.L.U64.HI R17, R18.reuse, 0x2, R156 ;  /* 0x0000000212117819 */ /* 0x040fe2000001029c */
[----:B------:R-:W-:Y:S01]  /*8250*/  IMAD.SHL.U32 R18, R18, 0x4, RZ ;  /* 0x0000000412127824 */ /* 0x000fe200078e00ff */
[----:B------:R-:W-:Y:S01]  /*8260*/  LEA.HI.X.SX32 R131, R131, R24, 0x1, P6 ;  /* 0x0000001883837211 */ /* 0x000fe200030f0eff */
        /* <DEDUP_REMOVED lines=59> */
[----:B------:R-:W-:-:S02]  /*8620*/  SHF.L.U64.HI R133, R158, 0x2, R133 ;  /* 0x000000029e857819 */ /* 0x000fc40000010285 */
[----:B------:R-:W-:Y:S02]  /*8630*/  SHF.L.U64.HI R5, R155, 0x2, R203 ;  /* 0x000000029b057819 */ /* 0x000fe400000102cb */
[----:B------:R-:W-:Y:S02]  /*8640*/  SHF.L.U64.HI R7, R153, 0x2, R161 ;  /* 0x0000000299077819 */ /* 0x000fe400000102a1 */
[----:B------:R-:W-:Y:S02]  /*8650*/  SHF.L.U64.HI R23, R128, 0x2, R23 ;  /* 0x0000000280177819 */ /* 0x000fe40000010217 */
[----:B------:R-:W-:-:S07]  /*8660*/  SHF.L.U64.HI R25, R126, 0x2, R152 ;  /* 0x000000027e197819 */ /* 0x000fce0000010298 */
.L_x_10:
[----:B------:R-:W-:-:S04]  /*8670*/  DEPBAR.LE SB0, 0x2 ;  /* 0x000080800000791a */ /* 0x000fc80000000000 */
[----:B------:R-:W-:Y:S01]  /*8680*/  UIADD3 UR4, UPT, UPT, UR4, 0x1, URZ ;  /* 0x0000000104047890 */ /* 0x000fe2000fffe0ff */
[----:B------:R-:W-:Y:S01]  /*8690*/  IMAD.U32 R122, R122, -0x80000000, RZ ;  /* 0x800000007a7a7824 */ /* 0x000fe200078e00ff */
[----:B------:R-:W-:Y:S02]  /*86a0*/  ULEA UR28, UR34, UR29, 0x3 ;  /* 0x0000001d221c7291 */ /* 0x000fe4000f8e18ff */
[----:B------:R-:W-:Y:S02]  /*86b0*/  UISETP.GT.AND UP3, UPT, UR4, 0x2, UPT ;  /* 0x000000020400788c */ /* 0x000fe4000bf64270 */
[----:B------:R-:W-:Y:S02]  /*86c0*/  UIADD3 UR28, UPT, UPT, UR28, 0x18000, URZ ;  /* 0x000180001c1c7890 */ /* 0x000fe4000fffe0ff */
[----:B------:R-:W-:Y:S01]  /*86d0*/  USEL UR4, UR4, URZ, !UP3 ;  /* 0x000000ff04047287 */ /* 0x000fe2000d800000 */
[----:B------:R-:W-:Y:S06]  /*86e0*/  BAR.SYNC.DEFER_BLOCKING 0x0 ;  /* 0x0000000000007b1d */ /* 0x000fec0000010000 */
[----:B---3--:R-:W-:Y:S05]  /*86f0*/  BRA.U UP1, `(.L_x_8) ;  /* 0x00000005010c7547 */ /* 0x008fea000b800000 */
[----:B------:R-:W-:Y:S01]  /*8700*/  ULEA UR8, UR4, UR29, 0xe ;  /* 0x0000001d04087291 */ /* 0x000fe2000f8e70ff */
[----:B------:R-:W-:Y:S01]  /*8710*/  UMOV UR7, URZ ;  /* 0x000000ff00077c82 */ /* 0x000fe20008000000 */
[----:B------:R-:W-:Y:S02]  /*8720*/  UMOV UR22, UR28 ;  /* 0x0000001c00167c82 */ /* 0x000fe40008000000 */
[----:B------:R-:W-:Y:S02]  /*8730*/  USHF.R.U32.HI UR14, URZ, 0x4, UR8 ;  /* 0x00000004ff0e7899 */ /* 0x000fe40008011608 */
[----:B------:R-:W-:Y:S02]  /*8740*/  UIADD3 UR9, UPT, UPT, UR8, 0xc000, URZ ;  /* 0x0000c00008097890 */ /* 0x000fe4000fffe0ff */
[----:B------:R-:W-:Y:S02]  /*8750*/  USGXT.U32 UR14, UR14, 0xe ;  /* 0x0000000e0e0e789a */ /* 0x000fe40008000000 */
[----:B------:R-:W-:-:S02]  /*8760*/  USHF.R.U32.HI UR9, URZ, 0x4, UR9 ;  /* 0x00000004ff097899 */ /* 0x000fc40008011609 */
[----:B------:R-:W-:Y:S02]  /*8770*/  UIADD3 UR10, UP3, UPT, UR14, 0x2, URZ ;  /* 0x000000020e0a7890 */ /* 0x000fe4000ff7e0ff */
[----:B------:R-:W-:Y:S02]  /*8780*/  USGXT.U32 UR16, UR9, 0xe ;  /* 0x0000000e0910789a */ /* 0x000fe40008000000 */
[----:B------:R-:W-:Y:S02]  /*8790*/  UIADD3.X UR11, UPT, UPT, UR7, 0x40004040, URZ, UP3, !UPT ;  /* 0x40004040070b7890 */ /* 0x000fe40009ffe4ff */
[----:B------:R-:W-:Y:S01]  /*87a0*/  UIADD3 UR20, UP3, UPT, UR16, 0x2, URZ ;  /* 0x0000000210147890 */ /* 0x000fe2000ff7e0ff */
[----:B------:R-:W-:Y:S01]  /*87b0*/  UMOV UR8, URZ ;  /* 0x000000ff00087c82 */ /* 0x000fe20008000000 */
[----:B------:R-:W-:Y:S02]  /*87c0*/  UIADD3 UR52, UP4, UPT, UR10, 0x2, URZ ;  /* 0x000000020a347890 */ /* 0x000fe4000ff9e0ff */
[----:B------:R-:W-:-:S02]  /*87d0*/  UIADD3.X UR21, UPT, UPT, UR8, 0x40004040, URZ, UP3, !UPT ;  /* 0x4000404008157890 */ /* 0x000fc40009ffe4ff */
[----:B------:R-:W-:Y:S02]  /*87e0*/  UIADD3 UR54, UP5, UPT, UR10, 0x4, URZ ;  /* 0x000000040a367890 */ /* 0x000fe4000ffbe0ff */
[----:B------:R-:W-:Y:S02]  /*87f0*/  UIADD3 UR56, UP3, UPT, UR10, 0x1fe, URZ ;  /* 0x000001fe0a387890 */ /* 0x000fe4000ff7e0ff */
[----:B------:R-:W-:Y:S02]  /*8800*/  UIADD3 UR58, UP6, UPT, UR20, 0x2, URZ ;  /* 0x00000002143a7890 */ /* 0x000fe4000ffde0ff */
[----:B------:R-:W-:Y:S02]  /*8810*/  UIADD3.X UR53, UPT, UPT, UR11, URZ, URZ, UP4, !UPT ;  /* 0x000000ff0b357290 */ /* 0x000fe4000a7fe4ff */
[----:B------:R-:W-:Y:S02]  /*8820*/  UIADD3 UR60, UP4, UPT, UR10, 0x200, URZ ;  /* 0x000002000a3c7890 */ /* 0x000fe4000ff9e0ff */
[----:B------:R-:W-:-:S02]  /*8830*/  UIADD3.X UR55, UPT, UPT, UR11, URZ, URZ, UP5, !UPT ;  /* 0x000000ff0b377290 */ /* 0x000fc4000affe4ff */
[----:B------:R-:W-:Y:S02]  /*8840*/  UIADD3.X UR59, UPT, UPT, UR21, URZ, URZ, UP6, !UPT ;  /* 0x000000ff153b7290 */ /* 0x000fe4000b7fe4ff */
[----:B------:R-:W-:Y:S02]  /*8850*/  UIADD3 UR64, UP5, UPT, UR10, 0x202, URZ ;  /* 0x000002020a407890 */ /* 0x000fe4000ffbe0ff */
[----:B------:R-:W-:Y:S01]  /*8860*/  UIADD3.X UR57, UPT, UPT, UR11, URZ, URZ, UP3, !UPT ;  /* 0x000000ff0b397290 */ /* 0x000fe20009ffe4ff */
[----:B------:R-:W-:Y:S01]  /*8870*/  UMOV UR23, URZ ;  /* 0x000000ff00177c82 */ /* 0x000fe20008000000 */
[----:B------:R-:W-:Y:S02]  /*8880*/  UIADD3 UR62, UP6, UPT, UR20, 0x4, URZ ;  /* 0x00000004143e7890 */ /* 0x000fe4000ffde0ff */
[----:B------:R-:W-:Y:S01]  /*8890*/  UIADD3 UR8, UP3, UPT, UR20, 0x1fe, URZ ;  /* 0x000001fe14087890 */ /* 0x000fe2000ff7e0ff */
[----:B------:R-:W-:Y:S01]  /*88a0*/  UMOV UR7, UR22 ;  /* 0x0000001600077c82 */ /* 0x000fe20008000000 */
[----:B------:R-:W-:-:S02]  /*88b0*/  UIADD3.X UR61, UPT, UPT, UR11, URZ, URZ, UP4, !UPT ;  /* 0x000000ff0b3d7290 */ /* 0x000fc4000a7fe4ff */
[----:B------:R-:W-:Y:S02]  /*88c0*/  UIADD3 UR22, UP4, UPT, UR20, 0x200, URZ ;  /* 0x0000020014167890 */ /* 0x000fe4000ff9e0ff */
[----:B------:R-:W-:Y:S02]  /*88d0*/  UIADD3.X UR65, UPT, UPT, UR11, URZ, URZ, UP5, !UPT ;  /* 0x000000ff0b417290 */ /* 0x000fe4000affe4ff */
[----:B------:R-:W-:Y:S02]  /*88e0*/  UIADD3.X UR63, UPT, UPT, UR21, URZ, URZ, UP6, !UPT ;  /* 0x000000ff153f7290 */ /* 0x000fe4000b7fe4ff */
[----:B------:R-:W-:Y:S02]  /*88f0*/  UIADD3 UR24, UP5, UPT, UR20, 0x202, URZ ;  /* 0x0000020214187890 */ /* 0x000fe4000ffbe0ff */
[----:B------:R-:W-:Y:S02]  /*8900*/  UIADD3.X UR9, UPT, UPT, UR21, URZ, URZ, UP3, !UPT ;  /* 0x000000ff15097290 */ /* 0x000fe40009ffe4ff */
[----:B------:R-:W-:-:S02]  /*8910*/  UIADD3 UR66, UP6, UPT, UR10, 0x204, URZ ;  /* 0x000002040a427890 */ /* 0x000fc4000ffde0ff */
[----:B------:R-:W-:Y:S02]  /*8920*/  UIADD3 UR30, UP3, UPT, UR20, 0x204, URZ ;  /* 0x00000204141e7890 */ /* 0x000fe4000ff7e0ff */
[----:B------:R-:W-:Y:S02]  /*8930*/  UIADD3.X UR23, UPT, UPT, UR21, URZ, URZ, UP4, !UPT ;  /* 0x000000ff15177290 */ /* 0x000fe4000a7fe4ff */
[----:B------:R-:W-:Y:S01]  /*8940*/  UIADD3.X UR25, UPT, UPT, UR21, URZ, URZ, UP5, !UPT ;  /* 0x000000ff15197290 */ /* 0x000fe2000affe4ff */
[----:B------:R-:W-:Y:S01]  /*8950*/  UMOV UR18, 0x0 ;  /* 0x0000000000127882 */ /* 0x000fe20000000000 */
[----:B------:R-:W-:Y:S01]  /*8960*/  UMOV UR19, 0x4100910 ;  /* 0x0410091000137882 */ /* 0x000fe20000000000 */
[----:B------:R-:W-:Y:S01]  /*8970*/  UMOV UR15, 0x40004040 ;  /* 0x40004040000f7882 */ /* 0x000fe20000000000 */
[----:B------:R-:W-:Y:S01]  /*8980*/  UMOV UR17, 0x40004040 ;  /* 0x4000404000117882 */ /* 0x000fe20000000000 */
[----:B------:R-:W-:Y:S01]  /*8990*/  UIADD3.X UR67, UPT, UPT, UR11, URZ, URZ, UP6, !UPT ;  /* 0x000000ff0b437290 */ /* 0x000fe2000b7fe4ff */
[----:B------:R1:W-:Y:S01]  /*89a0*/  UTCHMMA gdesc[UR14], gdesc[UR16], tmem[UR27], tmem[UR18], idesc[UR19], UPT ;  /* 0x00ff12100e0075ea */ /* 0x0003e2000b80001b */
[----:B------:R-:W-:Y:S01]  /*89b0*/  UIADD3.X UR31, UPT, UPT, UR21, URZ, URZ, UP3, !UPT ;  /* 0x000000ff151f7290 */ /* 0x000fe20009ffe4ff */
[----:B------:R-:W-:Y:S01]  /*89c0*/  UMOV UR12, 0x0 ;  /* 0x00000000000c7882 */ /* 0x000fe20000000000 */
[----:B------:R-:W-:Y:S01]  /*89d0*/  UMOV UR13, 0x4100910 ;  /* 0x04100910000d7882 */ /* 0x000fe20000000000 */
[----:B------:R-:W-:Y:S01]  /*89e0*/  UMOV UR46, 0x0 ;  /* 0x00000000002e7882 */ /* 0x000fe20000000000 */
[----:B------:R-:W-:Y:S01]  /*89f0*/  UMOV UR47, 0x4100910 ;  /* 0x04100910002f7882 */ /* 0x000fe20000000000 */
        /* <DEDUP_REMOVED lines=19> */
.L_x_8:
[----:B------:R-:W2:Y:S01]  /*8b30*/  SYNCS.PHASECHK.TRANS64.TRYWAIT P0, [UR33], R122 ;  /* 0x0000007aff0075a7 */ /* 0x000ea20008001121 */
[----:B------:R-:W-:Y:S01]  /*8b40*/  UISETP.GE.AND UP4, UPT, UR6, UR68, UPT ;  /* 0x000000440600728c */ /* 0x000fe2000bf86270 */
[----:B-1----:R-:W-:Y:S01]  /*8b50*/  UMOV UR7, UR5 ;  /* 0x0000000500077c82 */ /* 0x002fe20008000000 */
[----:B--2---:R-:W-:Y:S09]  /*8b60*/  @!P0 BRA `(.L_x_9) ;  /* 0x0000002800f88947 */ /* 0x004ff20003800000 */
.L_x_16:
[C---:B------:R-:W-:Y:S01]  /*8b70*/  ISETP.GE.AND P0, PT, R3.reuse, UR32, PT ;  /* 0x0000002003007c0c */ /* 0x040fe2000bf06270 */
[----:B------:R-:W-:Y:S01]  /*8b80*/  BAR.SYNC.DEFER_BLOCKING 0x0 ;  /* 0x0000000000007b1d */ /* 0x000fe20000010000 */
[----:B------:R-:W-:Y:S01]  /*8b90*/  PLOP3.LUT P1, PT, PT, PT, UP4, 0x40, 0x4 ;  /* 0x000000000004781c */ /* 0x000fe20003f2e848 */
[----:B------:R-:W-:Y:S01]  /*8ba0*/  UIADD3 UR35, UPT, UPT, UR35, 0x1, URZ ;  /* 0x0000000123237890 */ /* 0x000fe2000fffe0ff */
[----:B------:R-:W-:Y:S01]  /*8bb0*/  SEL R122, RZ, 0x4, P0 ;  /* 0x00000004ff7a7807 */ /* 0x000fe20000000000 */
[----:B------:R-:W-:Y:S01]  /*8bc0*/  UIADD3 UR34, UPT, UPT, UR34, 0x1, URZ ;  /* 0x0000000122227890 */ /* 0x000fe2000fffe0ff */
[----:B------:R-:W-:Y:S01]  /*8bd0*/  LOP3.LUT R123, R3, 0x2, RZ, 0xfc, !PT ;  /* 0x00000002037b7812 */ /* 0x000fe200078efcff */
[----:B------:R-:W-:Y:S01]  /*8be0*/  UISETP.GT.AND UP3, UPT, UR35, 0x2, UPT ;  /* 0x000000022300788c */ /* 0x000fe2000bf64270 */
[----:B------:R-:W-:Y:S01]  /*8bf0*/  SEL R122, R122, RZ, P1 ;  /* 0x000000ff7a7a7207 */ /* 0x000fe20000800000 */
[----:B------:R-:W-:Y:S01]  /*8c00*/  UIADD3 UR6, UPT, UPT, UR6, 0x1, URZ ;  /* 0x0000000106067890 */ /* 0x000fe2000fffe0ff */
[----:B------:R-:W-:Y:S01]  /*8c10*/  ISETP.GE.AND P1, PT, R123, UR32, PT ;  /* 0x000000207b007c0c */ /* 0x000fe2000bf26270 */
[----:B------:R-:W-:Y:S01]  /*8c20*/  USEL UR35, UR35, URZ, !UP3 ;  /* 0x000000ff23237287 */ /* 0x000fe2000d800000 */
[----:B------:R-:W-:Y:S01]  /*8c30*/  ISETP.GE.AND P2, PT, R233, UR32, PT ;  /* 0x00000020e9007c0c */ /* 0x000fe2000bf46270 */
[----:B------:R-:W-:Y:S01]  /*8c40*/  UISETP.GT.AND UP3, UPT, UR34, 0x1, UPT ;  /* 0x000000012200788c */ /* 0x000fe2000bf64270 */
[----:B------:R-:W-:Y:S01]  /*8c50*/  ISETP.NE.U32.AND P0, PT, R122, RZ, PT ;  /* 0x000000ff7a00720c */ /* 0x000fe20003f05070 */
[----:B------:R-:W-:Y:S01]  /*8c60*/  ULEA UR5, UR35, UR29, 0xe ;  /* 0x0000001d23057291 */ /* 0x000fe2000f8e70ff */
[----:B------:R-:W-:Y:S01]  /*8c70*/  PLOP3.LUT P4, PT, PT, PT, UP4, 0x40, 0x4 ;  /* 0x000000000004781c */ /* 0x000fe20003f8e848 */
[----:B------:R-:W-:Y:S01]  /*8c80*/  USEL UR34, UR34, URZ, !UP3 ;  /* 0x000000ff22227287 */ /* 0x000fe2000d800000 */
[----:B------:R-:W-:Y:S01]  /*8c90*/  SEL R122, RZ, 0x4, P1 ;  /* 0x00000004ff7a7807 */ /* 0x000fe20000800000 */
[----:B------:R-:W-:Y:S01]  /*8ca0*/  UMOV UR33, UR28 ;  /* 0x0000001c00217c82 */ /* 0x000fe20008000000 */
[----:B------:R-:W-:Y:S01]  /*8cb0*/  PLOP3.LUT P5, PT, PT, PT, UP4, 0x40, 0x4 ;  /* 0x000000000004781c */ /* 0x000fe20003fae848 */
[----:B------:R-:W-:Y:S01]  /*8cc0*/  VIADD R129, R0, UR5 ;  /* 0x0000000500817c36 */ /* 0x000fe20008000000 */
[----:B------:R-:W-:-:S02]  /*8cd0*/  SEL R124, RZ, 0x4, P2 ;  /* 0x00000004ff7c7807 */ /* 0x000fc40001000000 */
[----:B------:R-:W-:Y:S02]  /*8ce0*/  SEL R123, R122, RZ, P4 ;  /* 0x000000ff7a7b7207 */ /* 0x000fe40002000000 */
[----:B------:R-:W-:Y:S02]  /*8cf0*/  IADD3 R122, P1, PT, R88, UR74, RZ ;  /* 0x0000004a587a7c10 */ /* 0x000fe4000ff3e0ff */
[----:B------:R-:W-:Y:S02]  /*8d00*/  SEL R124, R124, RZ, P5 ;  /* 0x000000ff7c7c7207 */ /* 0x000fe40002800000 */
[----:B------:R-:W-:Y:S02]  /*8d10*/  ISETP.GE.AND P5, PT, R232, UR32, PT ;  /* 0x00000020e8007c0c */ /* 0x000fe4000bfa6270 */
[----:B------:R-:W-:Y:S02]  /*8d20*/  ISETP.NE.U32.AND P2, PT, R123, RZ, PT ;  /* 0x000000ff7b00720c */ /* 0x000fe40003f45070 */
[----:B------:R-:W-:-:S02]  /*8d30*/  IADD3.X R123, PT, PT, R87, UR37, RZ, P1, !PT ;  /* 0x00000025577b7c10 */ /* 0x000fc40008ffe4ff */
[----:B------:R-:W-:Y:S02]  /*8d40*/  ISETP.NE.U32.AND P4, PT, R124, RZ, PT ;  /* 0x000000ff7c00720c */ /* 0x000fe40003f85070 */
[----:B------:R-:W-:Y:S01]  /*8d50*/  PLOP3.LUT P1, PT, PT, PT, UP4, 0x40, 0x4 ;  /* 0x000000000004781c */ /* 0x000fe20003f2e848 */
[----:B------:R-:W-:Y:S01]  /*8d60*/  @!PT LDS RZ, [RZ] ;  /* 0x00000000fffff984 */ /* 0x000fe20000000800 */
[----:B------:R-:W-:Y:S01]  /*8d70*/  @!PT LDS RZ, [RZ] ;  /* 0x00000000fffff984 */ /* 0x000fe20000000800 */
[----:B------:R-:W-:Y:S01]  /*8d80*/  @!PT LDS RZ, [RZ] ;  /* 0x00000000fffff984 */ /* 0x000fe20000000800 */
[----:B------:R1:W-:Y:S01]  /*8d90*/  LDGSTS.E [R129], desc[UR38][R122.64], P0 ;  /* 0x000000007a817fae */ /* 0x0003e200081a1026 */
[----:B------:R-:W-:Y:S02]  /*8da0*/  SEL R124, RZ, 0x4, P5 ;  /* 0x00000004ff7c7807 */ /* 0x000fe40002800000 */
[----:B------:R-:W-:Y:S02]  /*8db0*/  ISETP.GE.AND P5, PT, R249, UR32, PT ;  /* 0x00000020f9007c0c */ /* 0x000fe4000bfa6270 */
[----:B------:R-:W-:Y:S02]  /*8dc0*/  SEL R124, R124, RZ, P1 ;  /* 0x000000ff7c7c7207 */ /* 0x000fe40000800000 */
[----:B------:R-:W-:-:S02]  /*8dd0*/  ISETP.GE.AND P1, PT, R248, UR32, PT ;  /* 0x00000020f8007c0c */ /* 0x000fc4000bf26270 */
[----:B------:R-:W-:Y:S02]  /*8de0*/  PLOP3.LUT P0, PT, PT, PT, UP4, 0x40, 0x4 ;  /* 0x000000000004781c */ /* 0x000fe40003f0e848 */
[----:B------:R-:W-:Y:S02]  /*8df0*/  SEL R125, RZ, 0x4, P5 ;  /* 0x00000004ff7d7807 */ /* 0x000fe40002800000 */
[----:B-1----:R-:W-:Y:S02]  /*8e00*/  IADD3 R122, P6, PT, R86, UR74, RZ ;  /* 0x0000004a567a7c10 */ /* 0x002fe4000ffde0ff */
[----:B------:R-:W-:Y:S02]  /*8e10*/  SEL R126, RZ, 0x4, P1 ;  /* 0x00000004ff7e7807 */ /* 0x000fe40000800000 */
[----:B------:R-:W-:Y:S02]  /*8e20*/  IADD3.X R123, PT, PT, R85, UR37, RZ, P6, !PT ;  /* 0x00000025557b7c10 */ /* 0x000fe4000b7fe4ff */
[----:B------:R-:W-:-:S02]  /*8e30*/  PLOP3.LUT P6, PT, PT, PT, UP4, 0x40, 0x4 ;  /* 0x000000000004781c */ /* 0x000fc40003fce848 */
[----:B------:R-:W-:Y:S01]  /*8e40*/  ISETP.NE.U32.AND P5, PT, R124, RZ, PT ;  /* 0x000000ff7c00720c */ /* 0x000fe20003fa5070 */
[----:B------:R1:W-:Y:S01]  /*8e50*/  LDGSTS.E [R129+0x8], desc[UR38][R122.64], P2 ;  /* 0x000080007a817fae */ /* 0x0003e200091a1026 */
[----:B------:R-:W-:Y:S02]  /*8e60*/  SEL R127, R125, RZ, P0 ;  /* 0x000000ff7d7f7207 */ /* 0x000fe40000000000 */
[----:B------:R-:W-:Y:S02]  /*8e70*/  IADD3 R124, P0, PT, R116, UR74, RZ ;  /* 0x0000004a747c7c10 */ /* 0x000fe4000ff1e0ff */
[----:B------:R-:W-:Y:S02]  /*8e80*/  SEL R128, R126, RZ, P6 ;  /* 0x000000ff7e807207 */ /* 0x000fe40003000000 */
[----:B------:R-:W-:Y:S02]  /*8e90*/  IADD3 R126, P6, PT, R114, UR74, RZ ;  /* 0x0000004a727e7c10 */ /* 0x000fe4000ffde0ff */
[----:B------:R-:W-:-:S02]  /*8ea0*/  IADD3.X R125, PT, PT, R115, UR37, RZ, P0, !PT ;  /* 0x00000025737d7c10 */ /* 0x000fc400087fe4ff */
[----:B------:R-:W-:Y:S02]  /*8eb0*/  ISETP.NE.U32.AND P0, PT, R127, RZ, PT ;  /* 0x000000ff7f00720c */ /* 0x000fe40003f05070 */
[----:B------:R-:W-:Y:S01]  /*8ec0*/  IADD3.X R127, PT, PT, R113, UR37, RZ, P6, !PT ;  /* 0x00000025717f7c10 */ /* 0x000fe2000b7fe4ff */
[----:B------:R-:W-:Y:S01]  /*8ed0*/  LDGSTS.E [R129+0x2000], desc[UR38][R124.64], P4 ;  /* 0x020000007c817fae */ /* 0x000fe2000a1a1026 */
[----:B-1----:R-:W-:Y:S02]  /*8ee0*/  IADD3 R122, P6, PT, R84, UR74, RZ ;  /* 0x0000004a547a7c10 */ /* 0x002fe4000ffde0ff */
[----:B------:R-:W-:Y:S01]  /*8ef0*/  LOP3.LUT R151, R3, 0x8, RZ, 0xfc, !PT ;  /* 0x0000000803977812 */ /* 0x000fe200078efcff */
[----:B------:R1:W-:Y:S01]  /*8f00*/  LDGSTS.E [R129+0x2008], desc[UR38][R126.64], P5 ;  /* 0x020080007e817fae */ /* 0x0003e2000a9a1026 */
[----:B------:R-:W-:Y:S02]  /*8f10*/  ISETP.GE.AND P5, PT, R231, UR32, PT ;  /* 0x00000020e7007c0c */ /* 0x000fe4000bfa6270 */
[----:B------:R-:W-:-:S02]  /*8f20*/  ISETP.NE.U32.AND P1, PT, R128, RZ, PT ;  /* 0x000000ff8000720c */ /* 0x000fc40003f25070 */
[----:B------:R-:W-:Y:S02]  /*8f30*/  ISETP.GE.AND P4, PT, R230, UR32, PT ;  /* 0x00000020e6007c0c */ /* 0x000fe4000bf86270 */
[----:B------:R-:W-:Y:S02]  /*8f40*/  PLOP3.LUT P2, PT, PT, PT, UP4, 0x40, 0x4 ;  /* 0x000000000004781c */ /* 0x000fe40003f4e848 */
[----:B------:R-:W-:Y:S02]  /*8f50*/  SEL R128, RZ, 0x4, P5 ;  /* 0x00000004ff807807 */ /* 0x000fe40002800000 */
[----:B------:R-:W-:Y:S01]  /*8f60*/  IADD3.X R123, PT, PT, R83, UR37, RZ, P6, !PT ;  /* 0x00000025537b7c10 */ /* 0x000fe2000b7fe4ff */
[----:B-1----:R-:W-:Y:S01]  /*8f70*/  VIADD R129, R225, UR5 ;  /* 0x00000005e1817c36 */ /* 0x002fe20008000000 */
[----:B------:R-:W-:Y:S02]  /*8f80*/  ISETP.GE.AND P6, PT, R151, UR32, PT ;  /* 0x0000002097007c0c */ /* 0x000fe4000bfc6270 */
[----:B------:R-:W-:-:S02]  /*8f90*/  PLOP3.LUT P5, PT, PT, PT, UP4, 0x40, 0x4 ;  /* 0x000000000004781c */ /* 0x000fc40003fae848 */
[----:B------:R-:W-:Y:S01]  /*8fa0*/  SEL R151, RZ, 0x4, P4 ;  /* 0x00000004ff977807 */ /* 0x000fe20002000000 */
[----:B------:R1:W-:Y:S01]  /*8fb0*/  LDGSTS.E [R129], desc[UR38][R122.64], P0 ;  /* 0x000000007a817fae */ /* 0x0003e200081a1026 */
[----:B------:R-:W-:Y:S02]  /*8fc0*/  SEL R128, R128, RZ, P2 ;  /* 0x000000ff80807207 */ /* 0x000fe40001000000 */
[----:B------:R-:W-:Y:S02]  /*8fd0*/  LOP3.LUT R152, R3, 0xa, RZ, 0xfc, !PT ;  /* 0x0000000a03987812 */ /* 0x000fe400078efcff */
[----:B------:R-:W-:Y:S02]  /*8fe0*/  PLOP3.LUT P2, PT, PT, PT, UP4, 0x40, 0x4 ;  /* 0x000000000004781c */ /* 0x000fe40003f4e848 */
[----:B------:R-:W-:Y:S02]  /*8ff0*/  SEL R125, RZ, 0x4, P6 ;  /* 0x00000004ff7d7807 */ /* 0x000fe40003000000 */
[----:B------:R-:W-:-:S02]  /*9000*/  SEL R151, R151, RZ, P5 ;  /* 0x000000ff97977207 */ /* 0x000fc40002800000 */
[----:B------:R-:W-:Y:S02]  /*9010*/  ISETP.NE.U32.AND P5, PT, R128, RZ, PT ;  /* 0x000000ff8000720c */ /* 0x000fe40003fa5070 */
[----:B------:R-:W-:Y:S02]  /*9020*/  ISETP.GE.AND P0, PT, R152, UR32, PT ;  /* 0x0000002098007c0c */ /* 0x000fe4000bf06270 */
[----:B------:R-:W-:Y:S01]  /*9030*/  IADD3 R124, P4, PT, R82, UR74, RZ ;  /* 0x0000004a527c7c10 */ /* 0x000fe2000ff9e0ff */
[----:B------:R-:W2:Y:S01]  /*9040*/  S2R R152, SR_TID.X ;  /* 0x0000000000987919 */ /* 0x000ea20000002100 */
[----:B------:R-:W-:Y:S02]  /*9050*/  SEL R127, R125, RZ, P2 ;  /* 0x000000ff7d7f7207 */ /* 0x000fe40001000000 */
[----:B------:R-:W-:Y:S02]  /*9060*/  IADD3 R126, P6, PT, R112, UR74, RZ ;  /* 0x0000004a707e7c10 */ /* 0x000fe4000ffde0ff */
[----:B------:R-:W-:-:S02]  /*9070*/  IADD3.X R125, PT, PT, R81, UR37, RZ, P4, !PT ;  /* 0x00000025517d7c10 */ /* 0x000fc4000a7fe4ff */
[----:B------:R-:W-:Y:S02]  /*9080*/  ISETP.NE.U32.AND P4, PT, R127, RZ, PT ;  /* 0x000000ff7f00720c */ /* 0x000fe40003f85070 */
[----:B------:R-:W-:Y:S01]  /*9090*/  IADD3.X R127, PT, PT, R111, UR37, RZ, P6, !PT ;  /* 0x000000256f7f7c10 */ /* 0x000fe2000b7fe4ff */
[----:B------:R3:W-:Y:S01]  /*90a0*/  LDGSTS.E [R129+0x8], desc[UR38][R124.64], P1 ;  /* 0x000080007c817fae */ /* 0x0007e200089a1026 */
[----:B------:R-:W-:Y:S02]  /*90b0*/  PLOP3.LUT P1, PT, PT, PT, UP4, 0x40, 0x4 ;  /* 0x000000000004781c */ /* 0x000fe40003f2e848 */
[----:B------:R-:W-:Y:S01]  /*90c0*/  ISETP.GE.AND P6, PT, R243, UR32, PT ;  /* 0x00000020f3007c0c */ /* 0x000fe2000bfc6270 */
[----:B------:R4:W-:Y:S01]  /*90d0*/  LDGSTS.E [R129+0x2000], desc[UR38][R126.64], P5 ;  /* 0x020000007e817fae */ /* 0x0009e2000a9a1026 */
[----:B-1----:R-:W-:Y:S02]  /*90e0*/  IADD3 R122, P5, PT, R110, UR74, RZ ;  /* 0x0000004a6e7a7c10 */ /* 0x002fe4000ffbe0ff */
[----:B------:R-:W-:-:S02]  /*90f0*/  SEL R128, RZ, 0x4, P0 ;  /* 0x00000004ff807807 */ /* 0x000fc40000000000 */
[----:B------:R-:W-:Y:S02]  /*9100*/  ISETP.NE.U32.AND P2, PT, R151, RZ, PT ;  /* 0x000000ff9700720c */ /* 0x000fe40003f45070 */
[----:B------:R-:W-:Y:S02]  /*9110*/  ISETP.GE.AND P0, PT, R242, UR32, PT ;  /* 0x00000020f2007c0c */ /* 0x000fe4000bf06270 */
[----:B------:R-:W-:Y:S02]  /*9120*/  IADD3.X R123, PT, PT, R109, UR37, RZ, P5, !PT ;  /* 0x000000256d7b7c10 */ /* 0x000fe4000affe4ff */
[----:B------:R-:W-:Y:S02]  /*9130*/  PLOP3.LUT P5, PT, PT, PT, UP4, 0x40, 0x4 ;  /* 0x000000000004781c */ /* 0x000fe40003fae848 */
[----:B------:R-:W-:Y:S02]  /*9140*/  SEL R151, RZ, 0x4, P6 ;  /* 0x00000004ff977807 */ /* 0x000fe40003000000 */
[----:B------:R-:W-:-:S02]  /*9150*/  SEL R128, R128, RZ, P1 ;  /* 0x000000ff80807207 */ /* 0x000fc40000800000 */
[----:B------:R-:W-:Y:S01]  /*9160*/  PLOP3.LUT P1, PT, PT, PT, UP4, 0x40, 0x4 ;  /* 0x000000000004781c */ /* 0x000fe20003f2e848 */
[----:B------:R1:W-:Y:S01]  /*9170*/  LDGSTS.E [R129+0x2008], desc[UR38][R122.64], P2 ;  /* 0x020080007a817fae */ /* 0x0003e200091a1026 */
[----:B---3--:R-:W-:Y:S02]  /*9180*/  SEL R125, RZ, 0x4, P0 ;  /* 0x00000004ff7d7807 */ /* 0x008fe40000000000 */
[----:B------:R-:W-:Y:S02]  /*9190*/  IADD3 R124, P0, PT, R80, UR74, RZ ;  /* 0x0000004a507c7c10 */ /* 0x000fe4000ff1e0ff */
[----:B------:R-:W-:Y:S02]  /*91a0*/  SEL R151, R151, RZ, P5 ;  /* 0x000000ff97977207 */ /* 0x000fe40002800000 */
[----:B------:R-:W-:Y:S02]  /*91b0*/  ISETP.NE.U32.AND P5, PT, R128, RZ, PT ;  /* 0x000000ff8000720c */ /* 0x000fe40003fa5070 */
[----:B----4-:R-:W-:-:S02]  /*91c0*/  SEL R127, R125, RZ, P1 ;  /* 0x000000ff7d7f7207 */ /* 0x010fc40000800000 */
[----:B------:R-:W-:Y:S02]  /*91d0*/  IADD3 R126, P6, PT, R78, UR74, RZ ;  /* 0x0000004a4e7e7c10 */ /* 0x000fe4000ffde0ff */
[----:B------:R-:W-:Y:S02]  /*91e0*/  IADD3.X R125, PT, PT, R79, UR37, RZ, P0, !PT ;  /* 0x000000254f7d7c10 */ /* 0x000fe400087fe4ff */
[----:B------:R-:W-:Y:S02]  /*91f0*/  LOP3.LUT R153, R3, 0xc, RZ, 0xfc, !PT ;  /* 0x0000000c03997812 */ /* 0x000fe400078efcff */
[----:B------:R-:W-:Y:S01]  /*9200*/  ISETP.NE.U32.AND P0, PT, R151, RZ, PT ;  /* 0x000000ff9700720c */ /* 0x000fe20003f05070 */
[----:B------:R-:W-:Y:S01]  /*9210*/  VIADD R151, R224, UR5 ;  /* 0x00000005e0977c36 */ /* 0x000fe20008000000 */
[----:B------:R-:W-:Y:S02]  /*9220*/  ISETP.NE.U32.AND P1, PT, R127, RZ, PT ;  /* 0x000000ff7f00720c */ /* 0x000fe40003f25070 */
[----:B------:R-:W-:-:S02]  /*9230*/  IADD3.X R127, PT, PT, R77, UR37, RZ, P6, !PT ;  /* 0x000000254d7f7c10 */ /* 0x000fc4000b7fe4ff */
[----:B-1----:R-:W-:Y:S01]  /*9240*/  IADD3 R122, P6, PT, R108, UR74, RZ ;  /* 0x0000004a6c7a7c10 */ /* 0x002fe2000ffde0ff */
[----:B------:R-:W-:Y:S01]  /*9250*/  LDGSTS.E [R151], desc[UR38][R124.64], P4 ;  /* 0x000000007c977fae */ /* 0x000fe2000a1a1026 */
[----:B------:R-:W-:Y:S02]  /*9260*/  ISETP.GE.AND P2, PT, R153, UR32, PT ;  /* 0x0000002099007c0c */ /* 0x000fe4000bf46270 */
[----:B--2---:R-:W-:Y:S01]  /*9270*/  LEA.HI R152, R152, 0xe, RZ, 0x1a ;  /* 0x0000000e98987811 */ /* 0x004fe200078fd0ff */
[----:B------:R1:W-:Y:S01]  /*9280*/  LDGSTS.E [R151+0x8], desc[UR38][R126.64], P5 ;  /* 0x000080007e977fae */ /* 0x0003e2000a9a1026 */
[----:B------:R-:W-:Y:S02]  /*9290*/  PLOP3.LUT P4, PT, PT, PT, UP4, 0x40, 0x4 ;  /* 0x000000000004781c */ /* 0x000fe40003f8e848 */
[----:B------:R-:W-:Y:S02]  /*92a0*/  IADD3.X R123, PT, PT, R107, UR37, RZ, P6, !PT ;  /* 0x000000256b7b7c10 */ /* 0x000fe4000b7fe4ff */
[----:B------:R-:W-:-:S02]  /*92b0*/  SEL R128, RZ, 0x4, P2 ;  /* 0x00000004ff807807 */ /* 0x000fc40001000000 */
[----:B------:R-:W-:Y:S01]  /*92c0*/  ISETP.GE.AND P6, PT, R241, UR32, PT ;  /* 0x00000020f1007c0c */ /* 0x000fe2000bfc6270 */
[----:B------:R2:W-:Y:S01]  /*92d0*/  LDGSTS.E [R151+0x2000], desc[UR38][R122.64], P0 ;  /* 0x020000007a977fae */ /* 0x0005e200081a1026 */
[----:B------:R-:W-:Y:S02]  /*92e0*/  ISETP.GE.AND P5, PT, R152, UR32, PT ;  /* 0x0000002098007c0c */ /* 0x000fe4000bfa6270 */
[----:B------:R-:W-:Y:S02]  /*92f0*/  SEL R128, R128, RZ, P4 ;  /* 0x000000ff80807207 */ /* 0x000fe40002000000 */
[----:B------:R-:W-:Y:S02]  /*9300*/  PLOP3.LUT P4, PT, PT, PT, UP4, 0x40, 0x4 ;  /* 0x000000000004781c */ /* 0x000fe40003f8e848 */
[----:B-1----:R-:W-:Y:S02]  /*9310*/  SEL R126, RZ, 0x4, P6 ;  /* 0x00000004ff7e7807 */ /* 0x002fe40003000000 */
[----:B------:R-:W-:-:S02]  /*9320*/  PLOP3.LUT P2, PT, PT, PT, UP4, 0x40, 0x4 ;  /* 0x000000000004781c */ /* 0x000fc40003f4e848 */
[----:B------:R-:W-:Y:S02]  /*9330*/  SEL R129, RZ, 0x4, P5 ;  /* 0x00000004ff817807 */ /* 0x000fe40002800000 */
[----:B------:R-:W-:Y:S02]  /*9340*/  SEL R127, R126, RZ, P4 ;  /* 0x000000ff7e7f7207 */ /* 0x000fe40002000000 */
[----:B------:R-:W-:Y:S02]  /*9350*/  IADD3 R126, P4, PT, R76, UR74, RZ ;  /* 0x0000004a4c7e7c10 */ /* 0x000fe4000ff9e0ff */
[----:B------:R-:W-:Y:S02]  /*9360*/  IADD3 R124, P5, PT, R106, UR74, RZ ;  /* 0x0000004a6a7c7c10 */ /* 0x000fe4000ffbe0ff */
[----:B------:R-:W-:Y:S02]  /*9370*/  SEL R129, R129, RZ, P2 ;  /* 0x000000ff81817207 */ /* 0x000fe40001000000 */
[----:B------:R-:W-:-:S02]  /*9380*/  ISETP.NE.U32.AND P2, PT, R128, RZ, PT ;  /* 0x000000ff8000720c */ /* 0x000fc40003f45070 */
[----:B------:R-:W-:Y:S02]  /*9390*/  ISETP.NE.U32.AND P0, PT, R127, RZ, PT ;  /* 0x000000ff7f00720c */ /* 0x000fe40003f05070 */
[----:B------:R-:W-:Y:S02]  /*93a0*/  IADD3.X R127, PT, PT, R75, UR37, RZ, P4, !PT ;  /* 0x000000254b7f7c10 */ /* 0x000fe4000a7fe4ff */
[----:B------:R-:W-:Y:S02]  /*93b0*/  ISETP.GE.AND P4, PT, R252, UR32, PT ;  /* 0x00000020fc007c0c */ /* 0x000fe4000bf86270 */
[----:B------:R-:W-:Y:S02]  /*93c0*/  IADD3.X R125, PT, PT, R105, UR37, RZ, P5, !PT ;  /* 0x00000025697d7c10 */ /* 0x000fe4000affe4ff */
[----:B------:R-:W-:Y:S02]  /*93d0*/  LOP3.LUT R152, R3, 0x10, RZ, 0xfc, !PT ;  /* 0x0000001003987812 */ /* 0x000fe400078efcff */
[----:B------:R-:W-:Y:S01]  /*93e0*/  SEL R128, RZ, 0x4, P4 ;  /* 0x00000004ff807807 */ /* 0x000fe20002000000 */
[----:B------:R1:W-:Y:S01]  /*93f0*/  LDGSTS.E [R151+0x2008], desc[UR38][R124.64], P1 ;  /* 0x020080007c977fae */ /* 0x0003e200089a1026 */
[----:B------:R-:W-:Y:S01]  /*9400*/  ISETP.NE.U32.AND P5, PT, R129, RZ, PT ;  /* 0x000000ff8100720c */ /* 0x000fe20003fa5070 */
[----:B------:R-:W-:Y:S01]  /*9410*/  VIADD R129, R223, UR5 ;  /* 0x00000005df817c36 */ /* 0x000fe20008000000 */
[----:B--2---:R-:W-:-:S02]  /*9420*/  IADD3 R122, P4, PT, R74, UR74, RZ ;  /* 0x0000004a4a7a7c10 */ /* 0x004fc4000ff9e0ff */
[----:B------:R-:W-:Y:S02]  /*9430*/  ISETP.GE.AND P6, PT, R152, UR32, PT ;  /* 0x0000002098007c0c */ /* 0x000fe4000bfc6270 */
[----:B------:R-:W-:Y:S01]  /*9440*/  LOP3.LUT R152, R3, 0x12, RZ, 0xfc, !PT ;  /* 0x0000001203987812 */ /* 0x000fe200078efcff */
[----:B------:R2:W-:Y:S01]  /*9450*/  LDGSTS.E [R129], desc[UR38][R126.64], P2 ;  /* 0x000000007e817fae */ /* 0x0005e200091a1026 */
[----:B------:R-:W-:Y:S02]  /*9460*/  PLOP3.LUT P1, PT, PT, PT, UP4, 0x40, 0x4 ;  /* 0x000000000004781c */ /* 0x000fe40003f2e848 */
[----:B------:R-:W-:Y:S02]  /*9470*/  IADD3.X R123, PT, PT, R73, UR37, RZ, P4, !PT ;  /* 0x00000025497b7c10 */ /* 0x000fe4000a7fe4ff */
[----:B------:R-:W-:Y:S02]  /*9480*/  ISETP.GE.AND P4, PT, R152, UR32, PT ;  /* 0x0000002098007c0c */ /* 0x000fe4000bf86270 */
[----:B------:R-:W-:Y:S01]  /*9490*/  SEL R128, R128, RZ, P1 ;  /* 0x000000ff80807207 */ /* 0x000fe20000800000 */
[----:B------:R3:W-:Y:S01]  /*94a0*/  LDGSTS.E [R129+0x8], desc[UR38][R122.64], P5 ;  /* 0x000080007a817fae */ /* 0x0007e2000a9a1026 */
[----:B------:R-:W-:-:S02]  /*94b0*/  PLOP3.LUT P2, PT, PT, PT, UP4, 0x40, 0x4 ;  /* 0x000000000004781c */ /* 0x000fc40003f4e848 */
[----:B-1----:R-:W-:Y:S02]  /*94c0*/  SEL R124, RZ, 0x4, P6 ;  /* 0x00000004ff7c7807 */ /* 0x002fe40003000000 */
[----:B------:R-:W-:Y:S02]  /*94d0*/  PLOP3.LUT P6, PT, PT, PT, UP4, 0x40, 0x4 ;  /* 0x000000000004781c */ /* 0x000fe40003fce848 */
[----:B------:R-:W-:Y:S02]  /*94e0*/  SEL R125, RZ, 0x4, P4 ;  /* 0x00000004ff7d7807 */ /* 0x000fe40002000000 */
[----:B------:R-:W-:Y:S02]  /*94f0*/  ISETP.NE.U32.AND P1, PT, R128, RZ, PT ;  /* 0x000000ff8000720c */ /* 0x000fe40003f25070 */
[----:B--2---:R-:W-:Y:S02]  /*9500*/  SEL R127, R124, RZ, P2 ;  /* 0x000000ff7c7f7207 */ /* 0x004fe40001000000 */
[----:B------:R-:W-:-:S02]  /*9510*/  IADD3 R124, P2, PT, R104, UR74, RZ ;  /* 0x0000004a687c7c10 */ /* 0x000fc4000ff5e0ff */
[----:B------:R-:W-:Y:S02]  /*9520*/  SEL R128, R125, RZ, P6 ;  /* 0x000000ff7d807207 */ /* 0x000fe40003000000 */
[----:B------:R-:W-:Y:S02]  /*9530*/  IADD3 R126, P6, PT, R64, UR74, RZ ;  /* 0x0000004a407e7c10 */ /* 0x000fe4000ffde0ff */
[----:B------:R-:W-:Y:S02]  /*9540*/  IADD3.X R125, PT, PT, R103, UR37, RZ, P2, !PT ;  /* 0x00000025677d7c10 */ /* 0x000fe400097fe4ff */
[----:B------:R-:W-:Y:S02]  /*9550*/  ISETP.NE.U32.AND P2, PT, R127, RZ, PT ;  /* 0x000000ff7f00720c */ /* 0x000fe40003f45070 */
[----:B------:R-:W-:Y:S01]  /*9560*/  IADD3.X R127, PT, PT, R63, UR37, RZ, P6, !PT ;  /* 0x000000253f7f7c10 */ /* 0x000fe2000b7fe4ff */
[----:B------:R-:W-:Y:S01]  /*9570*/  LDGSTS.E [R129+0x2000], desc[UR38][R124.64], P0 ;  /* 0x020000007c817fae */ /* 0x000fe200081a1026 */
[----:B------:R-:W-:-:S02]  /*9580*/  ISETP.GE.AND P5, PT, R240, UR32, PT ;  /* 0x00000020f0007c0c */ /* 0x000fc4000bfa6270 */
[----:B---3--:R-:W-:Y:S01]  /*9590*/  IADD3 R122, P6, PT, R72, UR74, RZ ;  /* 0x0000004a487a7c10 */ /* 0x008fe2000ffde0ff */
[----:B------:R1:W-:Y:S01]  /*95a0*/  LDGSTS.E [R129+0x2008], desc[UR38][R126.64], P1 ;  /* 0x020080007e817fae */ /* 0x0003e200089a1026 */
[----:B------:R-:W-:Y:S02]  /*95b0*/  ISETP.NE.U32.AND P4, PT, R128, RZ, PT ;  /* 0x000000ff8000720c */ /* 0x000fe40003f85070 */
[----:B------:R-:W-:Y:S02]  /*95c0*/  ISETP.GE.AND P1, PT, R239, UR32, PT ;  /* 0x00000020ef007c0c */ /* 0x000fe4000bf26270 */
[----:B------:R-:W-:Y:S02]  /*95d0*/  LOP3.LUT R152, R3, 0x14, RZ, 0xfc, !PT ;  /* 0x0000001403987812 */ /* 0x000fe400078efcff */
[----:B------:R-:W-:Y:S02]  /*95e0*/  PLOP3.LUT P0, PT, PT, PT, UP4, 0x40, 0x4 ;  /* 0x000000000004781c */ /* 0x000fe40003f0e848 */
[----:B------:R-:W-:-:S02]  /*95f0*/  SEL R128, RZ, 0x4, P5 ;  /* 0x00000004ff807807 */ /* 0x000fc40002800000 */
[----:B------:R-:W-:Y:S01]  /*9600*/  IADD3.X R123, PT, PT, R71, UR37, RZ, P6, !PT ;  /* 0x00000025477b7c10 */ /* 0x000fe2000b7fe4ff */
[----:B-1----:R-:W-:Y:S01]  /*9610*/  VIADD R129, R222, UR5 ;  /* 0x00000005de817c36 */ /* 0x002fe20008000000 */
[----:B------:R-:W-:Y:S02]  /*9620*/  PLOP3.LUT P5, PT, PT, PT, UP4, 0x40, 0x4 ;  /* 0x000000000004781c */ /* 0x000fe40003fae848 */
[----:B------:R-:W-:Y:S02]  /*9630*/  ISETP.GE.AND P6, PT, R152, UR32, PT ;  /* 0x0000002098007c0c */ /* 0x000fe4000bfc6270 */
[----:B------:R-:W-:Y:S01]  /*9640*/  SEL R151, RZ, 0x4, P1 ;  /* 0x00000004ff977807 */ /* 0x000fe20000800000 */
[----:B------:R1:W-:Y:S01]  /*9650*/  LDGSTS.E [R129], desc[UR38][R122.64], P2 ;  /* 0x000000007a817fae */ /* 0x0003e200091a1026 */
[----:B------:R-:W-:Y:S02]  /*9660*/  SEL R128, R128, RZ, P0 ;  /* 0x000000ff80807207 */ /* 0x000fe40000000000 */
[----:B------:R-:W-:Y:S01]  /*9670*/  PLOP3.LUT P0, PT, PT, PT, UP4, 0x40, 0x4 ;  /* 0x000000000004781c */ /* 0x000fe20003f0e848 */
[----:B------:R-:W2:Y:S01]  /*9680*/  S2R R152, SR_TID.X ;  /* 0x0000000000987919 */ /* 0x000ea20000002100 */
[----:B------:R-:W-:-:S02]  /*9690*/  SEL R125, RZ, 0x4, P6 ;  /* 0x00000004ff7d7807 */ /* 0x000fc40003000000 */
[----:B------:R-:W-:Y:S02]  /*96a0*/  SEL R151, R151, RZ, P5 ;  /* 0x000000ff97977207 */ /* 0x000fe40002800000 */
[----:B------:R-:W-:Y:S02]  /*96b0*/  ISETP.NE.U32.AND P5, PT, R128, RZ, PT ;  /* 0x000000ff8000720c */ /* 0x000fe40003fa5070 */
[----:B------:R-:W-:Y:S02]  /*96c0*/  IADD3 R124, P1, PT, R70, UR74, RZ ;  /* 0x0000004a467c7c10 */ /* 0x000fe4000ff3e0ff */
[----:B------:R-:W-:Y:S02]  /*96d0*/  SEL R127, R125, RZ, P0 ;  /* 0x000000ff7d7f7207 */ /* 0x000fe40000000000 */
[----:B------:R-:W-:Y:S02]  /*96e0*/  IADD3 R126, P6, PT, R102, UR74, RZ ;  /* 0x0000004a667e7c10 */ /* 0x000fe4000ffde0ff */
[----:B------:R-:W-:-:S02]  /*96f0*/  IADD3.X R125, PT, PT, R69, UR37, RZ, P1, !PT ;  /* 0x00000025457d7c10 */ /* 0x000fc40008ffe4ff */
[----:B------:R-:W-:Y:S02]  /*9700*/  ISETP.NE.U32.AND P1, PT, R127, RZ, PT ;  /* 0x000000ff7f00720c */ /* 0x000fe40003f25070 */
[----:B------:R-:W-:Y:S01]  /*9710*/  IADD3.X R127, PT, PT, R101, UR37, RZ, P6, !PT ;  /* 0x00000025657f7c10 */ /* 0x000fe2000b7fe4ff */
[----:B------:R3:W-:Y:S01]  /*9720*/  LDGSTS.E [R129+0x8], desc[UR38][R124.64], P4 ;  /* 0x000080007c817fae */ /* 0x0007e2000a1a1026 */
[----:B------:R-:W-:Y:S02]  /*9730*/  ISETP.GE.AND P2, PT, R247, UR32, PT ;  /* 0x00000020f7007c0c */ /* 0x000fe4000bf46270 */
[----:B------:R-:W-:Y:S01]  /*9740*/  ISETP.GE.AND P6, PT, R238, UR32, PT ;  /* 0x00000020ee007c0c */ /* 0x000fe2000bfc6270 */
[----:B------:R4:W-:Y:S01]  /*9750*/  LDGSTS.E [R129+0x2000], desc[UR38][R126.64], P5 ;  /* 0x020000007e817fae */ /* 0x0009e2000a9a1026 */
[----:B-1----:R-:W-:Y:S02]  /*9760*/  IADD3 R122, P5, PT, R100, UR74, RZ ;  /* 0x0000004a647a7c10 */ /* 0x002fe4000ffbe0ff */
[----:B------:R-:W-:-:S02]  /*9770*/  PLOP3.LUT P4, PT, PT, PT, UP4, 0x40, 0x4 ;  /* 0x000000000004781c */ /* 0x000fc40003f8e848 */
[----:B------:R-:W-:Y:S02]  /*9780*/  SEL R128, RZ, 0x4, P2 ;  /* 0x00000004ff807807 */ /* 0x000fe40001000000 */
[----:B------:R-:W-:Y:S02]  /*9790*/  ISETP.NE.U32.AND P0, PT, R151, RZ, PT ;  /* 0x000000ff9700720c */ /* 0x000fe40003f05070 */
[----:B------:R-:W-:Y:S02]  /*97a0*/  IADD3.X R123, PT, PT, R99, UR37, RZ, P5, !PT ;  /* 0x00000025637b7c10 */ /* 0x000fe4000affe4ff */
[----:B------:R-:W-:Y:S02]  /*97b0*/  PLOP3.LUT P5, PT, PT, PT, UP4, 0x40, 0x4 ;  /* 0x000000000004781c */ /* 0x000fe40003fae848 */
[----:B------:R-:W-:Y:S02]  /*97c0*/  ISETP.GE.AND P2, PT, R237, UR32, PT ;  /* 0x00000020ed007c0c */ /* 0x000fe4000bf46270 */
[----:B------:R-:W-:-:S02]  /*97d0*/  SEL R151, RZ, 0x4, P6 ;  /* 0x00000004ff977807 */ /* 0x000fc40003000000 */
[----:B------:R-:W-:Y:S02]  /*97e0*/  SEL R128, R128, RZ, P4 ;  /* 0x000000ff80807207 */ /* 0x000fe40002000000 */
[----:B------:R-:W-:Y:S01]  /*97f0*/  PLOP3.LUT P4, PT, PT, PT, UP4, 0x40, 0x4 ;  /* 0x000000000004781c */ /* 0x000fe20003f8e848 */
[----:B------:R1:W-:Y:S01]  /*9800*/  LDGSTS.E [R129+0x2008], desc[UR38][R122.64], P0 ;  /* 0x020080007a817fae */ /* 0x0003e200081a1026 */
[----:B---3--:R-:W-:Y:S02]  /*9810*/  SEL R125, RZ, 0x4, P2 ;  /* 0x00000004ff7d7807 */ /* 0x008fe40001000000 */
[----:B------:R-:W-:Y:S02]  /*9820*/  SEL R151, R151, RZ, P5 ;  /* 0x000000ff97977207 */ /* 0x000fe40002800000 */
[----:B------:R-:W-:Y:S02]  /*9830*/  IADD3 R124, P2, PT, R68, UR74, RZ ;  /* 0x0000004a447c7c10 */ /* 0x000fe4000ff5e0ff */
[----:B------:R-:W-:-:S02]  /*9840*/  ISETP.NE.U32.AND P5, PT, R128, RZ, PT ;  /* 0x000000ff8000720c */ /* 0x000fc40003fa5070 */
[----:B----4-:R-:W-:Y:S02]  /*9850*/  SEL R127, R125, RZ, P4 ;  /* 0x000000ff7d7f7207 */ /* 0x010fe40002000000 */
[----:B------:R-:W-:Y:S02]  /*9860*/  IADD3 R126, P6, PT, R132, UR74, RZ ;  /* 0x0000004a847e7c10 */ /* 0x000fe4000ffde0ff */
[----:B------:R-:W-:Y:S02]  /*9870*/  IADD3.X R125, PT, PT, R67, UR37, RZ, P2, !PT ;  /* 0x00000025437d7c10 */ /* 0x000fe400097fe4ff */
[----:B------:R-:W-:Y:S01]  /*9880*/  ISETP.NE.U32.AND P2, PT, R151, RZ, PT ;  /* 0x000000ff9700720c */ /* 0x000fe20003f45070 */
[----:B------:R-:W-:Y:S01]  /*9890*/  VIADD R151, R221, UR5 ;  /* 0x00000005dd977c36 */ /* 0x000fe20008000000 */
[----:B------:R-:W-:Y:S02]  /*98a0*/  ISETP.NE.U32.AND P4, PT, R127, RZ, PT ;  /* 0x000000ff7f00720c */ /* 0x000fe40003f85070 */
[----:B------:R-:W-:-:S02]  /*98b0*/  IADD3.X R127, PT, PT, R131, UR37, RZ, P6, !PT ;  /* 0x00000025837f7c10 */ /* 0x000fc4000b7fe4ff */
[----:B------:R-:W-:Y:S01]  /*98c0*/  ISETP.GE.AND P0, PT, R246, UR32, PT ;  /* 0x00000020f6007c0c */ /* 0x000fe2000bf06270 */
[----:B------:R3:W-:Y:S01]  /*98d0*/  LDGSTS.E [R151], desc[UR38][R124.64], P1 ;  /* 0x000000007c977fae */ /* 0x0007e200089a1026 */
[----:B-1----:R-:W-:Y:S02]  /*98e0*/  IADD3 R122, P1, PT, R98, UR74, RZ ;  /* 0x0000004a627a7c10 */ /* 0x002fe4000ff3e0ff */
[----:B------:R-:W-:Y:S01]  /*98f0*/  ISETP.GE.AND P6, PT, R245, UR32, PT ;  /* 0x00000020f5007c0c */ /* 0x000fe2000bfc6270 */
[----:B------:R1:W-:Y:S01]  /*9900*/  LDGSTS.E [R151+0x8], desc[UR38][R126.64], P5 ;  /* 0x000080007e977fae */ /* 0x0003e2000a9a1026 */
[----:B------:R-:W-:Y:S02]  /*9910*/  PLOP3.LUT P5, PT, PT, PT, UP4, 0x40, 0x4 ;  /* 0x000000000004781c */ /* 0x000fe40003fae848 */
[----:B------:R-:W-:Y:S02]  /*9920*/  SEL R128, RZ, 0x4, P0 ;  /* 0x00000004ff807807 */ /* 0x000fe40000000000 */
[----:B------:R-:W-:-:S02]  /*9930*/  IADD3.X R123, PT, PT, R97, UR37, RZ, P1, !PT ;  /* 0x00000025617b7c10 */ /* 0x000fc40008ffe4ff */
[----:B------:R-:W-:Y:S02]  /*9940*/  PLOP3.LUT P1, PT, PT, PT, UP4, 0x40, 0x4 ;  /* 0x000000000004781c */ /* 0x000fe40003f2e848 */
[----:B------:R-:W-:Y:S01]  /*9950*/  ISETP.GE.AND P0, PT, R236, UR32, PT ;  /* 0x00000020ec007c0c */ /* 0x000fe2000bf06270 */
[----:B------:R-:W-:Y:S01]  /*9960*/  LDGSTS.E [R151+0x2000], desc[UR38][R122.64], P2 ;  /* 0x020000007a977fae */ /* 0x000fe200091a1026 */
[----:B------:R-:W-:Y:S02]  /*9970*/  SEL R129, RZ, 0x4, P6 ;  /* 0x00000004ff817807 */ /* 0x000fe40003000000 */
[----:B------:R-:W-:Y:S02]  /*9980*/  SEL R128, R128, RZ, P5 ;  /* 0x000000ff80807207 */ /* 0x000fe40002800000 */
[----:B------:R-:W-:Y:S02]  /*9990*/  PLOP3.LUT P5, PT, PT, PT, UP4, 0x40, 0x4 ;  /* 0x000000000004781c */ /* 0x000fe40003fae848 */
[----:B---3--:R-:W-:-:S02]  /*99a0*/  SEL R125, RZ, 0x4, P0 ;  /* 0x00000004ff7d7807 */ /* 0x008fc40000000000 */
[----:B------:R-:W-:Y:S02]  /*99b0*/  SEL R129, R129, RZ, P1 ;  /* 0x000000ff81817207 */ /* 0x000fe40000800000 */
[----:B------:R-:W-:Y:S02]  /*99c0*/  ISETP.NE.U32.AND P1, PT, R128, RZ, PT ;  /* 0x000000ff8000720c */ /* 0x000fe40003f25070 */
[----:B------:R-:W-:Y:S02]  /*99d0*/  IADD3 R124, P0, PT, R96, UR74, RZ ;  /* 0x0000004a607c7c10 */ /* 0x000fe4000ff1e0ff */
[----:B-1----:R-:W-:Y:S02]  /*99e0*/  SEL R127, R125, RZ, P5 ;  /* 0x000000ff7d7f7207 */ /* 0x002fe40002800000 */
[----:B------:R-:W-:Y:S02]  /*99f0*/  IADD3 R126, P6, PT, R130, UR74, RZ ;  /* 0x0000004a827e7c10 */ /* 0x000fe4000ffde0ff */
[----:B------:R-:W-:-:S02]  /*9a00*/  IADD3.X R125, PT, PT, R95, UR37, RZ, P0, !PT ;  /* 0x000000255f7d7c10 */ /* 0x000fc400087fe4ff */
[----:B------:R-:W-:Y:S01]  /*9a10*/  ISETP.NE.U32.AND P5, PT, R129, RZ, PT ;  /* 0x000000ff8100720c */ /* 0x000fe20003fa5070 */
[----:B------:R-:W-:Y:S01]  /*9a20*/  VIADD R129, R220, UR5 ;  /* 0x00000005dc817c36 */ /* 0x000fe20008000000 */
[----:B------:R-:W-:Y:S01]  /*9a30*/  ISETP.NE.U32.AND P0, PT, R127, RZ, PT ;  /* 0x000000ff7f00720c */ /* 0x000fe20003f05070 */
[----:B------:R1:W-:Y:S01]  /*9a40*/  LDGSTS.E [R151+0x2008], desc[UR38][R124.64], P4 ;  /* 0x020080007c977fae */ /* 0x0003e2000a1a1026 */
[----:B------:R-:W-:Y:S02]  /*9a50*/  IADD3.X R127, PT, PT, R121, UR37, RZ, P6, !PT ;  /* 0x00000025797f7c10 */ /* 0x000fe4000b7fe4ff */
[----:B--2---:R-:W-:Y:S02]  /*9a60*/  LEA.HI R152, R152, 0x1e, RZ, 0x1a ;  /* 0x0000001e98987811 */ /* 0x004fe400078fd0ff */
[----:B------:R-:W-:Y:S01]  /*9a70*/  PLOP3.LUT P2, PT, PT, PT, UP4, 0x40, 0x4 ;  /* 0x000000000004781c */ /* 0x000fe20003f4e848 */
[----:B------:R2:W-:Y:S01]  /*9a80*/  LDGSTS.E [R129], desc[UR38][R126.64], P1 ;  /* 0x000000007e817fae */ /* 0x0005e200089a1026 */
[----:B------:R-:W-:-:S02]  /*9a90*/  ISETP.GE.AND P1, PT, R235, UR32, PT ;  /* 0x00000020eb007c0c */ /* 0x000fc4000bf26270 */
[----:B------:R-:W-:Y:S02]  /*9aa0*/  LOP3.LUT R153, R2, 0x20, RZ, 0x3c, !PT ;  /* 0x0000002002997812 */ /* 0x000fe400078e3cff */
[----:B------:R-:W-:Y:S01]  /*9ab0*/  SEL R128, RZ, 0x4, P1 ;  /* 0x00000004ff807807 */ /* 0x000fe20000800000 */
[----:B-1----:R-:W-:Y:S01]  /*9ac0*/  VIADD R151, R219, UR5 ;  /* 0x00000005db977c36 */ /* 0x002fe20008000000 */
[----:B------:R-:W-:Y:S02]  /*9ad0*/  IADD3 R124, P4, PT, R120, UR74, RZ ;  /* 0x0000004a787c7c10 */ /* 0x000fe4000ff9e0ff */
[----:B------:R-:W-:Y:S02]  /*9ae0*/  PLOP3.LUT P1, PT, PT, PT, UP4, 0x40, 0x4 ;  /* 0x000000000004781c */ /* 0x000fe40003f2e848 */
[----:B------:R-:W-:Y:S02]  /*9af0*/  IADD3.X R125, PT, PT, R119, UR37, RZ, P4, !PT ;  /* 0x00000025777d7c10 */ /* 0x000fe4000a7fe4ff */
[----:B--2---:R-:W-:-:S02]  /*9b00*/  IADD3 R126, P6, PT, R94, UR74, RZ ;  /* 0x0000004a5e7e7c10 */ /* 0x004fc4000ffde0ff */
[----:B------:R-:W-:Y:S01]  /*9b10*/  ISETP.GE.AND P4, PT, R244, UR32, PT ;  /* 0x00000020f4007c0c */ /* 0x000fe2000bf86270 */
[----:B------:R1:W-:Y:S01]  /*9b20*/  LDGSTS.E [R129+0x8], desc[UR38][R124.64], P5 ;  /* 0x000080007c817fae */ /* 0x0003e2000a9a1026 */
[----:B------:R-:W-:Y:S02]  /*9b30*/  IADD3.X R127, PT, PT, R93, UR37, RZ, P6, !PT ;  /* 0x000000255d7f7c10 */ /* 0x000fe4000b7fe4ff */
[----:B------:R-:W-:Y:S02]  /*9b40*/  ISETP.GE.AND P6, PT, R152, UR32, PT ;  /* 0x0000002098007c0c */ /* 0x000fe4000bfc6270 */
[----:B------:R-:W2:Y:S01]  /*9b50*/  S2R R152, SR_TID.X ;  /* 0x0000000000987919 */ /* 0x000ea20000002100 */
[----:B------:R-:W-:Y:S02]  /*9b60*/  SEL R122, RZ, 0x4, P4 ;  /* 0x00000004ff7a7807 */ /* 0x000fe40002000000 */
[----:B------:R-:W-:Y:S01]  /*9b70*/  SEL R128, R128, RZ, P2 ;  /* 0x000000ff80807207 */ /* 0x000fe20001000000 */
[----:B------:R-:W-:Y:S01]  /*9b80*/  LDGSTS.E [R129+0x2000], desc[UR38][R126.64], P0 ;  /* 0x020000007e817fae */ /* 0x000fe200081a1026 */
[----:B------:R-:W-:-:S02]  /*9b90*/  PLOP3.LUT P2, PT, PT, PT, UP4, 0x40, 0x4 ;  /* 0x000000000004781c */ /* 0x000fc40003f4e848 */
[----:B------:R-:W-:Y:S02]  /*9ba0*/  SEL R123, RZ, 0x4, P6 ;  /* 0x00000004ff7b7807 */ /* 0x000fe40003000000 */
[----:B------:R-:W-:Y:S02]  /*9bb0*/  ISETP.GE.AND P4, PT, R234, UR32, PT ;  /* 0x00000020ea007c0c */ /* 0x000fe4000bf86270 */
[----:B------:R-:W-:Y:S02]  /*9bc0*/  SEL R122, R122, RZ, P1 ;  /* 0x000000ff7a7a7207 */ /* 0x000fe40000800000 */
[----:B------:R-:W-:Y:S02]  /*9bd0*/  ISETP.NE.U32.AND P1, PT, R128, RZ, PT ;  /* 0x000000ff8000720c */ /* 0x000fe40003f25070 */
[----:B------:R-:W-:Y:S02]  /*9be0*/  SEL R123, R123, RZ, P2 ;  /* 0x000000ff7b7b7207 */ /* 0x000fe40001000000 */
[----:B------:R-:W-:-:S02]  /*9bf0*/  SEL R128, RZ, 0x4, P4 ;  /* 0x00000004ff807807 */ /* 0x000fc40002000000 */
[----:B------:R-:W-:Y:S02]  /*9c00*/  ISETP.NE.U32.AND P2, PT, R122, RZ, PT ;  /* 0x000000ff7a00720c */ /* 0x000fe40003f45070 */
[----:B------:R-:W-:Y:S02]  /*9c10*/  IADD3 R122, P4, PT, R92, UR74, RZ ;  /* 0x0000004a5c7a7c10 */ /* 0x000fe4000ff9e0ff */
[----:B------:R-:W-:Y:S02]  /*9c20*/  PLOP3.LUT P6, PT, PT, PT, UP4, 0x40, 0x4 ;  /* 0x000000000004781c */ /* 0x000fe40003fce848 */
[----:B------:R-:W-:Y:S02]  /*9c30*/  ISETP.NE.U32.AND P5, PT, R123, RZ, PT ;  /* 0x000000ff7b00720c */ /* 0x000fe40003fa5070 */
[----:B------:R-:W-:Y:S02]  /*9c40*/  IADD3.X R123, PT, PT, R91, UR37, RZ, P4, !PT ;  /* 0x000000255b7b7c10 */ /* 0x000fe4000a7fe4ff */
[----:B------:R-:W-:-:S02]  /*9c50*/  SEL R128, R128, RZ, P6 ;  /* 0x000000ff80807207 */ /* 0x000fc40003000000 */
[----:B------:R-:W-:Y:S01]  /*9c60*/  ISETP.GE.AND P4, PT, R251, UR32, PT ;  /* 0x00000020fb007c0c */ /* 0x000fe2000bf86270 */
[----:B------:R3:W-:Y:S01]  /*9c70*/  LDGSTS.E [R129+0x2008], desc[UR38][R122.64], P1 ;  /* 0x020080007a817fae */ /* 0x0007e200089a1026 */
[----:B--2---:R-:W-:Y:S02]  /*9c80*/  LOP3.LUT R152, R152, 0x3f, RZ, 0xc0, !PT ;  /* 0x0000003f98987812 */ /* 0x004fe400078ec0ff */
[----:B------:R-:W-:Y:S02]  /*9c90*/  ISETP.NE.U32.AND P6, PT, R128, RZ, PT ;  /* 0x000000ff8000720c */ /* 0x000fe40003fc5070 */
[----:B------:R-:W-:Y:S02]  /*9ca0*/  PLOP3.LUT P1, PT, PT, PT, UP4, 0x40, 0x4 ;  /* 0x000000000004781c */ /* 0x000fe40003f2e848 */
[----:B------:R-:W-:Y:S02]  /*9cb0*/  SEL R128, RZ, 0x4, P4 ;  /* 0x00000004ff807807 */ /* 0x000fe40002000000 */
[----:B-1----:R-:W-:-:S02]  /*9cc0*/  IADD3 R124, P0, PT, R118, UR74, RZ ;  /* 0x0000004a767c7c10 */ /* 0x002fc4000ff1e0ff */
[----:B------:R-:W-:Y:S01]  /*9cd0*/  ISETP.GE.AND P4, PT, R152, UR32, PT ;  /* 0x0000002098007c0c */ /* 0x000fe2000bf86270 */
[----:B---3--:R-:W-:Y:S01]  /*9ce0*/  VIADD R129, R2, UR5 ;  /* 0x0000000502817c36 */ /* 0x008fe20008000000 */
[----:B------:R-:W-:Y:S01]  /*9cf0*/  SEL R128, R128, RZ, P1 ;  /* 0x000000ff80807207 */ /* 0x000fe20000800000 */
[----:B------:R-:W-:Y:S01]  /*9d00*/  UIADD3 UR32, UPT, UPT, UR32, -0x40, URZ ;  /* 0xffffffc020207890 */ /* 0x000fe2000fffe0ff */
[----:B------:R-:W-:Y:S02]  /*9d10*/  IADD3.X R125, PT, PT, R117, UR37, RZ, P0, !PT ;  /* 0x00000025757d7c10 */ /* 0x000fe400087fe4ff */
[----:B------:R-:W-:Y:S02]  /*9d20*/  PLOP3.LUT P1, PT, PT, PT, UP4, 0x40, 0x4 ;  /* 0x000000000004781c */ /* 0x000fe40003f2e848 */
[----:B------:R-:W-:Y:S01]  /*9d30*/  SEL R152, RZ, 0x4, P4 ;  /* 0x00000004ff987807 */ /* 0x000fe20002000000 */
[----:B------:R1:W-:Y:S01]  /*9d40*/  LDGSTS.E [R151], desc[UR38][R124.64], P2 ;  /* 0x000000007c977fae */ /* 0x0003e200091a1026 */
[----:B------:R-:W-:-:S02]  /*9d50*/  IADD3 R126, P0, PT, R66, UR74, RZ ;  /* 0x0000004a427e7c10 */ /* 0x000fc4000ff1e0ff */
[----:B------:R-:W-:Y:S02]  /*9d60*/  SEL R152, R152, RZ, P1 ;  /* 0x000000ff98987207 */ /* 0x000fe40000800000 */
[----:B------:R-:W-:Y:S02]  /*9d70*/  IADD3.X R127, PT, PT, R65, UR37, RZ, P0, !PT ;  /* 0x00000025417f7c10 */ /* 0x000fe400087fe4ff */
[----:B------:R-:W-:Y:S02]  /*9d80*/  ISETP.NE.U32.AND P0, PT, R128, RZ, PT ;  /* 0x000000ff8000720c */ /* 0x000fe40003f05070 */
[----:B------:R-:W-:Y:S01]  /*9d90*/  IADD3 R122, P1, PT, R90, UR74, RZ ;  /* 0x0000004a5a7a7c10 */ /* 0x000fe2000ff3e0ff */
[----:B------:R2:W-:Y:S01]  /*9da0*/  LDGSTS.E [R151+0x8], desc[UR38][R126.64], P5 ;  /* 0x000080007e977fae */ /* 0x0005e2000a9a1026 */
[----:B------:R-:W-:Y:S02]  /*9db0*/  ISETP.NE.U32.AND P2, PT, R152, RZ, PT ;  /* 0x000000ff9800720c */ /* 0x000fe40003f45070 */
[----:B-1----:R-:W-:Y:S01]  /*9dc0*/  IADD3 R124, P4, PT, R62, UR74, RZ ;  /* 0x0000004a3e7c7c10 */ /* 0x002fe2000ff9e0ff */
[----:B------:R-:W-:Y:S01]  /*9dd0*/  UIADD3 UR74, UP5, UPT, UR74, UR71, URZ ;  /* 0x000000474a4a7290 */ /* 0x000fe2000ffbe0ff */
[----:B------:R-:W-:-:S02]  /*9de0*/  IADD3.X R123, PT, PT, R89, UR37, RZ, P1, !PT ;  /* 0x00000025597b7c10 */ /* 0x000fc40008ffe4ff */
[----:B------:R-:W-:Y:S01]  /*9df0*/  IADD3.X R125, PT, PT, R61, UR37, RZ, P4, !PT ;  /* 0x000000253d7d7c10 */ /* 0x000fe2000a7fe4ff */
[----:B------:R-:W-:Y:S01]  /*9e00*/  UIADD3.X UR37, UPT, UPT, UR37, UR70, URZ, UP5, !UPT ;  /* 0x0000004625257290 */ /* 0x000fe2000affe4ff */
[----:B------:R-:W-:Y:S01]  /*9e10*/  LOP3.LUT R128, R2, 0x60, RZ, 0x3c, !PT ;  /* 0x0000006002807812 */ /* 0x000fe200078e3cff */
[----:B------:R1:W-:Y:S01]  /*9e20*/  LDGSTS.E [R151+0x2000], desc[UR38][R122.64], P6 ;  /* 0x020000007a977fae */ /* 0x0003e2000b1a1026 */
[----:B--2---:R-:W-:-:S03]  /*9e30*/  IADD3 R126, P1, PT, R60, UR72, RZ ;  /* 0x000000483c7e7c10 */ /* 0x004fc6000ff3e0ff */
[----:B------:R2:W-:Y:S01]  /*9e40*/  LDGSTS.E [R151+0x2008], desc[UR38][R124.64], P0 ;  /* 0x020080007c977fae */ /* 0x0005e200081a1026 */
[----:B------:R-:W-:-:S03]  /*9e50*/  IADD3.X R127, PT, PT, R59, UR36, RZ, P1, !PT ;  /* 0x000000243b7f7c10 */ /* 0x000fc60008ffe4ff */
[----:B------:R-:W0:Y:S01]  /*9e60*/  LDGDEPBAR ;  /* 0x00000000000079af */ /* 0x000e220000000000 */
[----:B-1----:R-:W-:-:S03]  /*9e70*/  IADD3 R122, P4, PT, R52, UR72, RZ ;  /* 0x00000048347a7c10 */ /* 0x002fc6000ff9e0ff */
[----:B------:R1:W-:Y:S01]  /*9e80*/  LDGSTS.E [R129+0xc000], desc[UR38][R126.64], P2 ;  /* 0x0c0000007e817fae */ /* 0x0003e200091a1026 */
[----:B--2---:R-:W-:Y:S01]  /*9e90*/  IADD3 R124, P0, PT, R44, UR72, RZ ;  /* 0x000000482c7c7c10 */ /* 0x004fe2000ff1e0ff */
[----:B------:R-:W-:Y:S01]  /*9ea0*/  VIADD R151, R153, UR5 ;  /* 0x0000000599977c36 */ /* 0x000fe20008000000 */
[----:B------:R-:W-:Y:S02]  /*9eb0*/  IADD3.X R123, PT, PT, R51, UR36, RZ, P4, !PT ;  /* 0x00000024337b7c10 */ /* 0x000fe4000a7fe4ff */
[----:B------:R-:W-:Y:S02]  /*9ec0*/  IADD3.X R125, PT, PT, R43, UR36, RZ, P0, !PT ;  /* 0x000000242b7d7c10 */ /* 0x000fe400087fe4ff */
[----:B------:R-:W-:Y:S01]  /*9ed0*/  LOP3.LUT R153, R2, 0x40, RZ, 0x3c, !PT ;  /* 0x0000004002997812 */ /* 0x000fe200078e3cff */
[----:B------:R2:W-:Y:S01]  /*9ee0*/  LDGSTS.E [R129+0xc400], desc[UR38][R122.64], P2 ;  /* 0x0c4000007a817fae */ /* 0x0005e200091a1026 */
[----:B-1----:R-:W-:-:S03]  /*9ef0*/  IADD3 R126, P1, PT, R36, UR72, RZ ;  /* 0x00000048247e7c10 */ /* 0x002fc6000ff3e0ff */
[----:B------:R1:W-:Y:S01]  /*9f00*/  LDGSTS.E [R129+0xc800], desc[UR38][R124.64], P2 ;  /* 0x0c8000007c817fae */ /* 0x0003e200091a1026 */
[----:B------:R-:W-:-:S05]  /*9f10*/  IADD3.X R127, PT, PT, R35, UR36, RZ, P1, !PT ;  /* 0x00000024237f7c10 */ /* 0x000fca0008ffe4ff */
[----:B------:R3:W-:Y:S01]  /*9f20*/  LDGSTS.E [R129+0xcc00], desc[UR38][R126.64], P2 ;  /* 0x0cc000007e817fae */ /* 0x0007e200091a1026 */
[----:B--2---:R-:W-:Y:S02]  /*9f30*/  IADD3 R122, P0, PT, R28, UR72, RZ ;  /* 0x000000481c7a7c10 */ /* 0x004fe4000ff1e0ff */
[----:B-1----:R-:W-:Y:S02]  /*9f40*/  IADD3 R124, P1, PT, R20, UR72, RZ ;  /* 0x00000048147c7c10 */ /* 0x002fe4000ff3e0ff */
[----:B------:R-:W-:Y:S02]  /*9f50*/  IADD3.X R123, PT, PT, R27, UR36, RZ, P0, !PT ;  /* 0x000000241b7b7c10 */ /* 0x000fe400087fe4ff */
[----:B------:R-:W-:Y:S02]  /*9f60*/  IADD3.X R125, PT, PT, R19, UR36, RZ, P1, !PT ;  /* 0x00000024137d7c10 */ /* 0x000fe40008ffe4ff */
[----:B---3--:R-:W-:Y:S01]  /*9f70*/  IADD3 R126, P0, PT, R12, UR72, RZ ;  /* 0x000000480c7e7c10 */ /* 0x008fe2000ff1e0ff */
[----:B------:R1:W-:Y:S03]  /*9f80*/  LDGSTS.E [R129+0xd000], desc[UR38][R122.64], P2 ;  /* 0x0d0000007a817fae */ /* 0x0003e600091a1026 */
[----:B------:R-:W-:Y:S01]  /*9f90*/  IADD3.X R127, PT, PT, R11, UR36, RZ, P0, !PT ;  /* 0x000000240b7f7c10 */ /* 0x000fe200087fe4ff */
[----:B------:R2:W-:Y:S04]  /*9fa0*/  LDGSTS.E [R129+0xd400], desc[UR38][R124.64], P2 ;  /* 0x0d4000007c817fae */ /* 0x0005e800091a1026 */
[----:B------:R3:W-:Y:S01]  /*9fb0*/  LDGSTS.E [R129+0xd800], desc[UR38][R126.64], P2 ;  /* 0x0d8000007e817fae */ /* 0x0007e200091a1026 */
[----:B-1----:R-:W-:-:S02]  /*9fc0*/  IADD3 R122, P1, PT, R4, UR72, RZ ;  /* 0x00000048047a7c10 */ /* 0x002fc4000ff3e0ff */
[----:B--2---:R-:W-:Y:S02]  /*9fd0*/  IADD3 R124, P0, PT, R58, UR72, RZ ;  /* 0x000000483a7c7c10 */ /* 0x004fe4000ff1e0ff */
[----:B------:R-:W-:Y:S02]  /*9fe0*/  IADD3.X R123, PT, PT, R133, UR36, RZ, P1, !PT ;  /* 0x00000024857b7c10 */ /* 0x000fe40008ffe4ff */
[----:B---3--:R-:W-:Y:S02]  /*9ff0*/  IADD3 R126, P1, PT, R50, UR72, RZ ;  /* 0x00000048327e7c10 */ /* 0x008fe4000ff3e0ff */
[----:B------:R-:W-:Y:S01]  /*a000*/  IADD3.X R125, PT, PT, R57, UR36, RZ, P0, !PT ;  /* 0x00000024397d7c10 */ /* 0x000fe200087fe4ff */
[----:B------:R1:W-:Y:S01]  /*a010*/  LDGSTS.E [R129+0xdc00], desc[UR38][R122.64], P2 ;  /* 0x0dc000007a817fae */ /* 0x0003e200091a1026 */
[----:B------:R-:W-:-:S03]  /*a020*/  IADD3.X R127, PT, PT, R49, UR36, RZ, P1, !PT ;  /* 0x00000024317f7c10 */ /* 0x000fc60008ffe4ff */
[----:B------:R2:W-:Y:S04]  /*a030*/  LDGSTS.E [R151+0xc100], desc[UR38][R124.64], P2 ;  /* 0x0c1000007c977fae */ /* 0x0005e800091a1026 */
[----:B------:R3:W-:Y:S01]  /*a040*/  LDGSTS.E [R151+0xc500], desc[UR38][R126.64], P2 ;  /* 0x0c5000007e977fae */ /* 0x0007e200091a1026 */
[----:B-1----:R-:W-:Y:S01]  /*a050*/  IADD3 R122, P0, PT, R42, UR72, RZ ;  /* 0x000000482a7a7c10 */ /* 0x002fe2000ff1e0ff */
[----:B------:R-:W-:Y:S01]  /*a060*/  VIADD R129, R153, UR5 ;  /* 0x0000000599817c36 */ /* 0x000fe20008000000 */
[----:B--2---:R-:W-:Y:S02]  /*a070*/  IADD3 R124, P1, PT, R34, UR72, RZ ;  /* 0x00000048227c7c10 */ /* 0x004fe4000ff3e0ff */
[----:B------:R-:W-:Y:S02]  /*a080*/  IADD3.X R123, PT, PT, R41, UR36, RZ, P0, !PT ;  /* 0x00000024297b7c10 */ /* 0x000fe400087fe4ff */
[----:B---3--:R-:W-:-:S02]  /*a090*/  IADD3 R126, P0, PT, R26, UR72, RZ ;  /* 0x000000481a7e7c10 */ /* 0x008fc4000ff1e0ff */
[----:B------:R-:W-:Y:S01]  /*a0a0*/  IADD3.X R125, PT, PT, R33, UR36, RZ, P1, !PT ;  /* 0x00000024217d7c10 */ /* 0x000fe20008ffe4ff */
[----:B------:R1:W-:Y:S01]  /*a0b0*/  LDGSTS.E [R151+0xc900], desc[UR38][R122.64], P2 ;  /* 0x0c9000007a977fae */ /* 0x0003e200091a1026 */
[----:B------:R-:W-:-:S03]  /*a0c0*/  IADD3.X R127, PT, PT, R25, UR36, RZ, P0, !PT ;  /* 0x00000024197f7c10 */ /* 0x000fc600087fe4ff */
[----:B------:R2:W-:Y:S04]  /*a0d0*/  LDGSTS.E [R151+0xcd00], desc[UR38][R124.64], P2 ;  /* 0x0cd000007c977fae */ /* 0x0005e800091a1026 */
[----:B------:R3:W-:Y:S01]  /*a0e0*/  LDGSTS.E [R151+0xd100], desc[UR38][R126.64], P2 ;  /* 0x0d1000007e977fae */ /* 0x0007e200091a1026 */
[----:B-1----:R-:W-:Y:S02]  /*a0f0*/  IADD3 R122, P1, PT, R18, UR72, RZ ;  /* 0x00000048127a7c10 */ /* 0x002fe4000ff3e0ff */
        /* <DEDUP_REMOVED lines=11> */
[----:B---3--:R-:W-:Y:S01]  /*a1b0*/  IADD3 R126, P0, PT, R40, UR72, RZ ;  /* 0x00000048287e7c10 */ /* 0x008fe2000ff1e0ff */
[----:B------:R-:W-:Y:S01]  /*a1c0*/  VIADD R151, R128, UR5 ;  /* 0x0000000580977c36 */ /* 0x000fe20008000000 */
[----:B------:R-:W-:Y:S01]  /*a1d0*/  IADD3.X R125, PT, PT, R47, UR36, RZ, P1, !PT ;  /* 0x000000242f7d7c10 */ /* 0x000fe20008ffe4ff */
[----:B------:R1:W-:Y:S01]  /*a1e0*/  LDGSTS.E [R129+0xc200], desc[UR38][R122.64], P2 ;  /* 0x0c2000007a817fae */ /* 0x0003e200091a1026 */
[----:B------:R-:W-:Y:S01]  /*a1f0*/  IADD3.X R127, PT, PT, R39, UR36, RZ, P0, !PT ;  /* 0x00000024277f7c10 */ /* 0x000fe200087fe4ff */
[----:B------:R-:W-:Y:S01]  /*a200*/  USEL UR5, URZ, 0x1, !UP3 ;  /* 0x00000001ff057887 */ /* 0x000fe2000d800000 */
[----:B------:R-:W-:Y:S01]  /*a210*/  IADD3 R128, P4, PT, R138, UR72, RZ ;  /* 0x000000488a807c10 */ /* 0x000fe2000ff9e0ff */
[----:B------:R2:W-:Y:S01]  /*a220*/  LDGSTS.E [R129+0xc600], desc[UR38][R124.64], P2 ;  /* 0x0c6000007c817fae */ /* 0x0005e200091a1026 */
[----:B------:R-:W-:-:S02]  /*a230*/  UISETP.NE.U32.AND UP3, UPT, UR69, UR6, UPT ;  /* 0x000000064500728c */ /* 0x000fc4000bf65070 */
[----:B------:R-:W-:Y:S01]  /*a240*/  ULOP3.LUT UR5, UR7, UR5, URZ, 0x3c, !UPT ;  /* 0x0000000507057292 */ /* 0x000fe2000f8e3cff */
[----:B------:R3:W-:Y:S01]  /*a250*/  LDGSTS.E [R129+0xca00], desc[UR38][R126.64], P2 ;  /* 0x0ca000007e817fae */ /* 0x0007e200091a1026 */
[----:B-1----:R-:W-:Y:S02]  /*a260*/  IADD3 R122, P1, PT, R32, UR72, RZ ;  /* 0x00000048207a7c10 */ /* 0x002fe4000ff3e0ff */
        /* <DEDUP_REMOVED lines=23> */
[----:B------:R-:W-:Y:S02]  /*a3e0*/  IADD3.X R127, PT, PT, R29, UR36, RZ, P1, !PT ;  /* 0x000000241d7f7c10 */ /* 0x000fe40008ffe4ff */
[----:B------:R-:W-:Y:S01]  /*a3f0*/  IADD3.X R129, PT, PT, R139, UR36, RZ, P4, !PT ;  /* 0x000000248b817c10 */ /* 0x000fe2000a7fe4ff */
[----:B------:R2:W-:Y:S04]  /*a400*/  LDGSTS.E [R151+0xcb00], desc[UR38][R124.64], P2 ;  /* 0x0cb000007c977fae */ /* 0x0005e800091a1026 */
[----:B------:R3:W-:Y:S01]  /*a410*/  LDGSTS.E [R151+0xcf00], desc[UR38][R126.64], P2 ;  /* 0x0cf000007e977fae */ /* 0x0007e200091a1026 */
[----:B-1----:R-:W-:-:S02]  /*a420*/  IADD3 R122, P0, PT, R22, UR72, RZ ;  /* 0x00000048167a7c10 */ /* 0x002fc4000ff1e0ff */
[----:B--2---:R-:W-:Y:S02]  /*a430*/  IADD3 R124, P1, PT, R14, UR72, RZ ;  /* 0x000000480e7c7c10 */ /* 0x004fe4000ff3e0ff */
[----:B------:R-:W-:Y:S02]  /*a440*/  IADD3.X R123, PT, PT, R21, UR36, RZ, P0, !PT ;  /* 0x00000024157b7c10 */ /* 0x000fe400087fe4ff */
[----:B---3--:R-:W-:Y:S01]  /*a450*/  IADD3 R126, P0, PT, R6, UR72, RZ ;  /* 0x00000048067e7c10 */ /* 0x008fe2000ff1e0ff */
[----:B------:R-:W-:Y:S01]  /*a460*/  UIADD3 UR72, UP4, UPT, UR72, UR73, URZ ;  /* 0x0000004948487290 */ /* 0x000fe2000ff9e0ff */
[----:B------:R-:W-:Y:S01]  /*a470*/  IADD3.X R125, PT, PT, R13, UR36, RZ, P1, !PT ;  /* 0x000000240d7d7c10 */ /* 0x000fe20008ffe4ff */
[----:B------:R1:W-:Y:S01]  /*a480*/  LDGSTS.E [R151+0xd300], desc[UR38][R122.64], P2 ;  /* 0x0d3000007a977fae */ /* 0x0003e200091a1026 */
[----:B------:R-:W-:Y:S01]  /*a490*/  IADD3.X R127, PT, PT, R5, UR36, RZ, P0, !PT ;  /* 0x00000024057f7c10 */ /* 0x000fe200087fe4ff */
[----:B------:R-:W-:Y:S02]  /*a4a0*/  UIADD3.X UR36, UPT, UPT, UR36, UR75, URZ, UP4, !UPT ;  /* 0x0000004b24247290 */ /* 0x000fe4000a7fe4ff */
[----:B------:R3:W-:Y:S04]  /*a4b0*/  LDGSTS.E [R151+0xd700], desc[UR38][R124.64], P2 ;  /* 0x0d7000007c977fae */ /* 0x0007e800091a1026 */
[----:B------:R3:W-:Y:S04]  /*a4c0*/  LDGSTS.E [R151+0xdb00], desc[UR38][R126.64], P2 ;  /* 0x0db000007e977fae */ /* 0x0007e800091a1026 */
[----:B------:R3:W-:Y:S01]  /*a4d0*/  LDGSTS.E [R151+0xdf00], desc[UR38][R128.64], P2 ;  /* 0x0df0000080977fae */ /* 0x0007e200091a1026 */
[----:B-1----:R-:W-:-:S03]  /*a4e0*/  IMAD.U32 R122, RZ, RZ, UR7 ;  /* 0x00000007ff7a7e24 */ /* 0x002fc6000f8e00ff */
[----:B------:R-:W0:Y:S01]  /*a4f0*/  LDGDEPBAR ;  /* 0x00000000000079af */ /* 0x000e220000000000 */
[----:B------:R-:W-:Y:S05]  /*a500*/  BRA.U UP3, `(.L_x_10) ;  /* 0xffffffe103587547 */ /* 0x000fea000b83ffff */
.L_x_7:
[----:B------:R-:W-:Y:S05]  /*a510*/  BRA.U !UP2, `(.L_x_11) ;  /* 0x000000010a107547 */ /* 0x000fea000b800000 */
[----:B------:R-:W-:-:S06]  /*a520*/  USHF.L.U32 UR7, UR7, 0x1f, URZ ;  /* 0x0000001f07077899 */ /* 0x000fcc00080006ff */
[----:B------:R-:W-:-:S04]  /*a530*/  IMAD.U32 R0, RZ, RZ, UR7 ;  /* 0x00000007ff007e24 */ /* 0x000fc8000f8e00ff */
[----:B------:R-:W1:Y:S02]  /*a540*/  SYNCS.PHASECHK.TRANS64.TRYWAIT P0, [UR28], R0 ;  /* 0x00000000ff0075a7 */ /* 0x000e64000800111c */
[----:B-1----:R-:W-:Y:S05]  /*a550*/  @!P0 BRA `(.L_x_12) ;  /* 0x0000001000888947 */ /* 0x002fea0003800000 */
.L_x_11:
[----:B------:R-:W-:-:S04]  /*a560*/  DEPBAR.LE SB0, 0x0 ;  /* 0x000080000000791a */ /* 0x000fc80000000000 */
[----:B------:R-:W-:Y:S06]  /*a570*/  BAR.SYNC.DEFER_BLOCKING 0x0 ;  /* 0x0000000000007b1d */ /* 0x000fec0000010000 */
[----:B------:R-:W1:Y:S01]  /*a580*/  LDCU.128 UR8, c[0x0][0x390] ;  /* 0x00007200ff0877ac */ /* 0x000e620008000c00 */
[----:B------:R-:W4:Y:S01]  /*a590*/  S2R R37, SR_TID.X ;  /* 0x0000000000257919 */ /* 0x000f220000002100 */
[----:B------:R-:W5:Y:S01]  /*a5a0*/  LDCU UR4, c[0x0][0x3b4] ;  /* 0x00007680ff0477ac */ /* 0x000f620008000800 */
[----:B------:R-:W2:Y:S01]  /*a5b0*/  LDCU UR5, c[0x0][0x3b8] ;  /* 0x00007700ff0577ac */ /* 0x000ea20008000800 */
[----:B------:R-:W3:Y:S02]  /*a5c0*/  @!P3 SYNCS.CCTL.IV [UR29+0x18000] ;  /* 0x01800000ff00b9b1 */ /* 0x000ee4000800001d */
[----:B---3--:R-:W-:Y:S01]  /*a5d0*/  BAR.SYNC.DEFER_BLOCKING 0x0 ;  /* 0x0000000000007b1d */ /* 0x008fe20000010000 */
[C---:B-1----:R-:W-:Y:S01]  /*a5e0*/  ISETP.GE.AND P0, PT, R217.reuse, UR10, PT ;  /* 0x0000000ad9007c0c */ /* 0x042fe2000bf06270 */
[----:B-----5:R-:W-:-:S03]  /*a5f0*/  IMAD R217, R217, UR4, RZ ;  /* 0x00000004d9d97c24 */ /* 0x020fc6000f8e02ff */
[C---:B------:R-:W-:Y:S01]  /*a600*/  ISETP.LT.AND P5, PT, R216.reuse, UR11, !P0 ;  /* 0x0000000bd8007c0c */ /* 0x040fe2000c7a1270 */
[----:B--2---:R-:W-:Y:S01]  /*a610*/  IMAD R216, R216, UR5, RZ ;  /* 0x00000005d8d87c24 */ /* 0x004fe2000f8e02ff */
[----:B------:R-:W-:Y:S01]  /*a620*/  LDTM.16dp32bit_t0_t15.x32 R4, tmem[UR26] ;  /* 0x0000001a000479ee */ /* 0x000fe20008a80000 */
[----:B------:R-:W1:Y:S01]  /*a630*/  LDTM.16dp32bit_t16_t31.x32 R4, tmem[UR26+0x20] ;  /* 0x0000201a000479ee */ /* 0x000e620008aa0000 */
[C---:B------:R-:W-:Y:S01]  /*a640*/  ISETP.LT.AND P1, PT, R215.reuse, UR11, !P0 ;  /* 0x0000000bd7007c0c */ /* 0x040fe2000c721270 */
[----:B------:R-:W-:Y:S01]  /*a650*/  IMAD R215, R215, UR5, RZ ;  /* 0x00000005d7d77c24 */ /* 0x000fe2000f8e02ff */
[C---:B------:R-:W-:Y:S01]  /*a660*/  ISETP.LT.AND P2, PT, R214.reuse, UR11, !P0 ;  /* 0x0000000bd6007c0c */ /* 0x040fe2000c741270 */
[----:B------:R-:W-:Y:S02]  /*a670*/  IMAD R214, R214, UR5, RZ ;  /* 0x00000005d6d67c24 */ /* 0x000fe4000f8e02ff */
[C---:B----4-:R-:W-:Y:S01]  /*a680*/  IMAD.SHL.U32 R2, R37.reuse, 0x200, RZ ;  /* 0x0000020025027824 */ /* 0x050fe200078e00ff */
[C---:B------:R-:W-:Y:S01]  /*a690*/  LOP3.LUT R36, R37.reuse, 0x40, RZ, 0xc0, !PT ;  /* 0x0000004025247812 */ /* 0x040fe200078ec0ff */
[----:B------:R-:W-:-:S03]  /*a6a0*/  IMAD.SHL.U32 R0, R37, 0x10, RZ ;  /* 0x0000001025007824 */ /* 0x000fc600078e00ff */
[----:B------:R-:W-:Y:S01]  /*a6b0*/  LOP3.LUT R3, R2, 0x2000, RZ, 0xc0, !PT ;  /* 0x0000200002037812 */ /* 0x000fe200078ec0ff */
[C---:B------:R-:W-:Y:S01]  /*a6c0*/  IMAD.SHL.U32 R2, R37.reuse, 0x8, RZ ;  /* 0x0000000825027824 */ /* 0x040fe200078e00ff */
[----:B------:R-:W-:Y:S01]  /*a6d0*/  LOP3.LUT R0, R0, 0xf0, RZ, 0xc0, !PT ;  /* 0x000000f000007812 */ /* 0x000fe200078ec0ff */
[----:B------:R-:W2:Y:S01]  /*a6e0*/  @!P3 SYNCS.CCTL.IV [UR29+0x18008] ;  /* 0x01800800ff00b9b1 */ /* 0x000ea2000800001d */
[----:B------:R-:W-:Y:S02]  /*a6f0*/  NOP ;  /* 0x0000000000007918 */ /* 0x000fe40000000000 */
[----:B------:R-:W-:Y:S02]  /*a700*/  IADD3 R3, PT, PT, R0, UR29, R3 ;  /* 0x0000001d00037c10 */ /* 0x000fe4000fffe003 */
[----:B------:R-:W-:Y:S02]  /*a710*/  LOP3.LUT R2, R2, 0x300, RZ, 0xc0, !PT ;  /* 0x0000030002027812 */ /* 0x000fe400078ec0ff */
[----:B------:R-:W-:Y:S01]  /*a720*/  LEA R36, R36, UR29, 0x6 ;  /* 0x0000001d24247c11 */ /* 0x000fe2000f8e30ff */
[----:B-1----:R-:W-:Y:S01]  /*a730*/  IMAD.MOV.U32 R44, RZ, RZ, R4 ;  /* 0x000000ffff2c7224 */ /* 0x002fe200078e0004 */
[----:B------:R-:W-:Y:S01]  /*a740*/  LOP3.LUT R37, R37, 0x3f, RZ, 0xc0, !PT ;  /* 0x0000003f25257812 */ /* 0x000fe200078ec0ff */
[----:B------:R-:W-:-:S02]  /*a750*/  IMAD.MOV.U32 R4, RZ, RZ, R5 ;  /* 0x000000ffff047224 */ /* 0x000fc400078e0005 */
[----:B------:R-:W-:Y:S02]  /*a760*/  IMAD.MOV.U32 R45, RZ, RZ, R6 ;  /* 0x000000ffff2d7224 */ /* 0x000fe400078e0006 */
[----:B------:R-:W-:Y:S02]  /*a770*/  IMAD.MOV.U32 R5, RZ, RZ, R7 ;  /* 0x000000ffff057224 */ /* 0x000fe400078e0007 */
[----:B------:R-:W-:Y:S02]  /*a780*/  IMAD.IADD R0, R2, 0x1, R3 ;  /* 0x0000000102007824 */ /* 0x000fe400078e0203 */
[----:B------:R-:W-:Y:S02]  /*a790*/  IMAD.MOV.U32 R46, RZ, RZ, R8 ;  /* 0x000000ffff2e7224 */ /* 0x000fe400078e0008 */
[----:B------:R-:W-:Y:S02]  /*a7a0*/  IMAD.MOV.U32 R47, RZ, RZ, R10 ;  /* 0x000000ffff2f7224 */ /* 0x000fe400078e000a */
[----:B------:R-:W-:-:S02]  /*a7b0*/  IMAD.MOV.U32 R6, RZ, RZ, R9 ;  /* 0x000000ffff067224 */ /* 0x000fc400078e0009 */
[----:B------:R-:W-:Y:S01]  /*a7c0*/  IMAD.MOV.U32 R7, RZ, RZ, R11 ;  /* 0x000000ffff077224 */ /* 0x000fe200078e000b */
[----:B--2---:R1:W-:Y:S01]  /*a7d0*/  STS.128 [R0], R44 ;  /* 0x0000002c00007388 */ /* 0x0043e20000000c00 */
[----:B------:R-:W-:Y:S02]  /*a7e0*/  IMAD R40, R37, 0x10, R36 ;  /* 0x0000001025287824 */ /* 0x000fe400078e0224 */
[----:B------:R-:W-:Y:S01]  /*a7f0*/  IMAD.MOV.U32 R8, RZ, RZ, R12 ;  /* 0x000000ffff087224 */ /* 0x000fe200078e000c */
[----:B------:R-:W-:Y:S01]  /*a800*/  STS.128 [R0+0x1000], R4 ;  /* 0x0010000400007388 */ /* 0x000fe20000000c00 */
[----:B------:R-:W-:Y:S02]  /*a810*/  IMAD.MOV.U32 R12, RZ, RZ, R13 ;  /* 0x000000ffff0c7224 */ /* 0x000fe400078e000d */
[----:B------:R-:W-:Y:S01]  /*a820*/  IMAD.MOV.U32 R9, RZ, RZ, R14 ;  /* 0x000000ffff097224 */ /* 0x000fe200078e000e */
[----:B------:R-:W-:Y:S01]  /*a830*/  BAR.SYNC.DEFER_BLOCKING 0x0 ;  /* 0x0000000000007b1d */ /* 0x000fe20000010000 */
[----:B------:R-:W-:-:S02]  /*a840*/  IMAD.MOV.U32 R13, RZ, RZ, R15 ;  /* 0x000000ffff0d7224 */ /* 0x000fc400078e000f */
[----:B------:R-:W-:Y:S02]  /*a850*/  IMAD.MOV.U32 R10, RZ, RZ, R16 ;  /* 0x000000ffff0a7224 */ /* 0x000fe400078e0010 */
[----:B------:R-:W-:Y:S02]  /*a860*/  IMAD.MOV.U32 R11, RZ, RZ, R18 ;  /* 0x000000ffff0b7224 */ /* 0x000fe400078e0012 */
[----:B------:R-:W-:Y:S02]  /*a870*/  IMAD.MOV.U32 R14, RZ, RZ, R17 ;  /* 0x000000ffff0e7224 */ /* 0x000fe400078e0011 */
[----:B------:R-:W-:Y:S02]  /*a880*/  IMAD.MOV.U32 R15, RZ, RZ, R19 ;  /* 0x000000ffff0f7224 */ /* 0x000fe400078e0013 */
[----:B------:R-:W-:Y:S02]  /*a890*/  IMAD.MOV.U32 R16, RZ, RZ, R20 ;  /* 0x000000ffff107224 */ /* 0x000fe400078e0014 */
[----:B------:R-:W-:-:S02]  /*a8a0*/  IMAD.MOV.U32 R17, RZ, RZ, R22 ;  /* 0x000000ffff117224 */ /* 0x000fc400078e0016 */
[----:B-1----:R-:W-:Y:S02]  /*a8b0*/  IMAD.MOV.U32 R44, RZ, RZ, R21 ;  /* 0x000000ffff2c7224 */ /* 0x002fe400078e0015 */
[----:B------:R-:W-:Y:S02]  /*a8c0*/  IMAD.MOV.U32 R45, RZ, RZ, R23 ;  /* 0x000000ffff2d7224 */ /* 0x000fe400078e0017 */
[----:B------:R-:W-:Y:S02]  /*a8d0*/  IMAD.MOV.U32 R18, RZ, RZ, R24 ;  /* 0x000000ffff127224 */ /* 0x000fe400078e0018 */
[----:B------:R-:W-:Y:S02]  /*a8e0*/  IMAD.MOV.U32 R19, RZ, RZ, R26 ;  /* 0x000000ffff137224 */ /* 0x000fe400078e001a */
[----:B------:R-:W-:Y:S01]  /*a8f0*/  IMAD.MOV.U32 R46, RZ, RZ, R25 ;  /* 0x000000ffff2e7224 */ /* 0x000fe200078e0019 */
[----:B------:R-:W1:Y:S01]  /*a900*/  LDS.128 R36, [R40] ;  /* 0x0000000028247984 */ /* 0x000e620000000c00 */
[----:B------:R-:W-:-:S02]  /*a910*/  IMAD.MOV.U32 R47, RZ, RZ, R27 ;  /* 0x000000ffff2f7224 */ /* 0x000fc400078e001b */
[----:B------:R-:W-:Y:S01]  /*a920*/  IMAD.MOV.U32 R24, RZ, RZ, R28 ;  /* 0x000000ffff187224 */ /* 0x000fe200078e001c */
[----:B------:R-:W-:Y:S01]  /*a930*/  LDS.128 R4, [R40+0x2000] ;  /* 0x0020000028047984 */ /* 0x000fe20000000c00 */
[----:B------:R-:W-:Y:S02]  /*a940*/  IMAD.MOV.U32 R28, RZ, RZ, R29 ;  /* 0x000000ffff1c7224 */ /* 0x000fe400078e001d */
[----:B------:R-:W-:Y:S01]  /*a950*/  IMAD.MOV.U32 R25, RZ, RZ, R30 ;  /* 0x000000ffff197224 */ /* 0x000fe200078e001e */
[----:B------:R-:W-:Y:S01]  /*a960*/  BAR.SYNC.DEFER_BLOCKING 0x0 ;  /* 0x0000000000007b1d */ /* 0x000fe20000010000 */
[----:B------:R-:W-:Y:S02]  /*a970*/  IMAD.MOV.U32 R29, RZ, RZ, R31 ;  /* 0x000000ffff1d7224 */ /* 0x000fe400078e001f */
[----:B------:R-:W-:Y:S02]  /*a980*/  IMAD.MOV.U32 R26, RZ, RZ, R32 ;  /* 0x000000ffff1a7224 */ /* 0x000fe400078e0020 */
[----:B------:R-:W-:-:S02]  /*a990*/  IMAD.MOV.U32 R27, RZ, RZ, R34 ;  /* 0x000000ffff1b7224 */ /* 0x000fc400078e0022 */
[----:B------:R-:W-:Y:S02]  /*a9a0*/  IMAD.MOV.U32 R30, RZ, RZ, R33 ;  /* 0x000000ffff1e7224 */ /* 0x000fe400078e0021 */
[----:B------:R-:W-:Y:S01]  /*a9b0*/  IMAD.MOV.U32 R31, RZ, RZ, R35 ;  /* 0x000000ffff1f7224 */ /* 0x000fe200078e0023 */
[----:B------:R-:W-:-:S04]  /*a9c0*/  LEA R35, P3, R217, UR8, 0x2 ;  /* 0x00000008d9237c11 */ /* 0x000fc8000f8610ff */
[----:B------:R-:W-:Y:S02]  /*a9d0*/  LEA.HI.X.SX32 R217, R217, UR9, 0x2, P3 ;  /* 0x00000009d9d97c11 */ /* 0x000fe400098f16ff */
[C---:B------:R-:W-:Y:S02]  /*a9e0*/  LEA R2, P6, R216.reuse, R35, 0x2 ;  /* 0x00000023d8027211 */ /* 0x040fe400078c10ff */
[C---:B------:R-:W-:Y:S01]  /*a9f0*/  ISETP.LT.AND P3, PT, R213.reuse, UR11, !P0 ;  /* 0x0000000bd5007c0c */ /* 0x040fe2000c761270 */
[----:B------:R-:W-:Y:S01]  /*aa00*/  IMAD R213, R213, UR5, RZ ;  /* 0x00000005d5d57c24 */ /* 0x000fe2000f8e02ff */
[----:B------:R-:W-:Y:S01]  /*aa10*/  LEA.HI.X.SX32 R3, R216, R217, 0x2, P6 ;  /* 0x000000d9d8037211 */ /* 0x000fe200030f16ff */
[----:B------:R-:W-:Y:S04]  /*aa20*/  STS.128 [R0], R8 ;  /* 0x0000000800007388 */ /* 0x000fe80000000c00 */
[----:B------:R-:W-:Y:S01]  /*aa30*/  STS.128 [R0+0x1000], R12 ;  /* 0x0010000c00007388 */ /* 0x000fe20000000c00 */
[----:B------:R-:W-:Y:S06]  /*aa40*/  BAR.SYNC.DEFER_BLOCKING 0x0 ;  /* 0x0000000000007b1d */ /* 0x000fec0000010000 */
[----:B------:R-:W2:Y:S04]  /*aa50*/  LDS.128 R20, [R40] ;  /* 0x0000000028147984 */ /* 0x000ea80000000c00 */
[----:B------:R-:W-:Y:S01]  /*aa60*/  LDS.128 R8, [R40+0x2000] ;  /* 0x0020000028087984 */ /* 0x000fe20000000c00 */
[----:B------:R-:W-:Y:S06]  /*aa70*/  BAR.SYNC.DEFER_BLOCKING 0x0 ;  /* 0x0000000000007b1d */ /* 0x000fec0000010000 */
[----:B------:R-:W-:Y:S04]  /*aa80*/  STS.128 [R0], R16 ;  /* 0x0000001000007388 */ /* 0x000fe80000000c00 */
[----:B------:R-:W-:Y:S01]  /*aa90*/  STS.128 [R0+0x1000], R44 ;  /* 0x0010002c00007388 */ /* 0x000fe20000000c00 */
[----:B------:R-:W-:Y:S06]  /*aaa0*/  BAR.SYNC.DEFER_BLOCKING 0x0 ;  /* 0x0000000000007b1d */ /* 0x000fec0000010000 */
[----:B------:R-:W3:Y:S04]  /*aab0*/  LDS.128 R16, [R40] ;  /* 0x0000000028107984 */ /* 0x000ee80000000c00 */
[----:B------:R-:W-:Y:S01]  /*aac0*/  LDS.128 R12, [R40+0x2000] ;  /* 0x00200000280c7984 */ /* 0x000fe20000000c00 */
[----:B------:R-:W-:Y:S06]  /*aad0*/  BAR.SYNC.DEFER_BLOCKING 0x0 ;  /* 0x0000000000007b1d */ /* 0x000fec0000010000 */
[----:B------:R4:W-:Y:S04]  /*aae0*/  STS.128 [R0], R24 ;  /* 0x0000001800007388 */ /* 0x0009e80000000c00 */
[----:B------:R5:W-:Y:S01]  /*aaf0*/  STS.128 [R0+0x1000], R28 ;  /* 0x0010001c00007388 */ /* 0x000be20000000c00 */
[----:B------:R-:W-:Y:S01]  /*ab00*/  BAR.SYNC.DEFER_BLOCKING 0x0 ;  /* 0x0000000000007b1d */ /* 0x000fe20000010000 */
[----:B----4-:R-:W-:-:S02]  /*ab10*/  LEA R24, P4, R215, R35, 0x2 ;  /* 0x00000023d7187211 */ /* 0x010fc400078810ff */
[----:B------:R-:W-:Y:S02]  /*ab20*/  LEA R26, P6, R214, R35, 0x2 ;  /* 0x00000023d61a7211 */ /* 0x000fe400078c10ff */
[-C--:B------:R-:W-:Y:S01]  /*ab30*/  LEA.HI.X.SX32 R25, R215, R217.reuse, 0x2, P4 ;  /* 0x000000d9d7197211 */ /* 0x080fe200020f16ff */
[----:B-----5:R-:W-:Y:S01]  /*ab40*/  IMAD R0, R211, UR5, RZ ;  /* 0x00000005d3007c24 */ /* 0x020fe2000f8e02ff */
[C---:B------:R-:W-:Y:S01]  /*ab50*/  ISETP.LT.AND P4, PT, R212.reuse, UR11, !P0 ;  /* 0x0000000bd4007c0c */ /* 0x040fe2000c781270 */
[----:B------:R-:W-:Y:S01]  /*ab60*/  IMAD R212, R212, UR5, RZ ;  /* 0x00000005d4d47c24 */ /* 0x000fe2000f8e02ff */
[----:B------:R-:W-:Y:S02]  /*ab70*/  LEA.HI.X.SX32 R27, R214, R217, 0x2, P6 ;  /* 0x000000d9d61b7211 */ /* 0x000fe400030f16ff */
[----:B------:R-:W-:-:S04]  /*ab80*/  LEA R28, P6, R213, R35, 0x2 ;  /* 0x00000023d51c7211 */ /* 0x000fc800078c10ff */
[----:B------:R-:W-:Y:S02]  /*ab90*/  LEA.HI.X.SX32 R29, R213, R217, 0x2, P6 ;  /* 0x000000d9d51d7211 */ /* 0x000fe400030f16ff */
[C---:B------:R-:W-:Y:S01]  /*aba0*/  LEA R30, P6, R212.reuse, R35, 0x2 ;  /* 0x00000023d41e7211 */ /* 0x040fe200078c10ff */
[----:B-1----:R1:W-:Y:S01]  /*abb0*/  @P5 STG.E desc[UR38][R2.64], R36 ;  /* 0x0000002402005986 */ /* 0x0023e2000c101926 */
[----:B------:R-:W-:Y:S02]  /*abc0*/  ISETP.LT.AND P5, PT, R211, UR11, !P0 ;  /* 0x0000000bd3007c0c */ /* 0x000fe4000c7a1270 */
[----:B------:R-:W-:Y:S01]  /*abd0*/  LEA.HI.X.SX32 R31, R212, R217, 0x2, P6 ;  /* 0x000000d9d41f7211 */ /* 0x000fe200030f16ff */
[----:B------:R4:W-:Y:S01]  /*abe0*/  @P1 STG.E desc[UR38][R24.64], R37 ;  /* 0x0000002518001986 */ /* 0x0009e2000c101926 */
[----:B------:R-:W-:-:S03]  /*abf0*/  LEA R32, P1, R0, R35, 0x2 ;  /* 0x0000002300207211 */ /* 0x000fc600078210ff */
[----:B------:R5:W-:Y:S01]  /*ac00*/  @P2 STG.E desc[UR38][R26.64], R38 ;  /* 0x000000261a002986 */ /* 0x000be2000c101926 */
[----:B------:R-:W-:Y:S01]  /*ac10*/  LEA.HI.X.SX32 R33, R0, R217, 0x2, P1 ;  /* 0x000000d900217211 */ /* 0x000fe200008f16ff */
[----:B------:R-:W-:Y:S01]  /*ac20*/  IMAD R0, R141, UR5, RZ ;  /* 0x000000058d007c24 */ /* 0x000fe2000f8e02ff */
[----:B------:R-:W-:Y:S01]  /*ac30*/  ISETP.LT.AND P1, PT, R208, UR11, !P0 ;  /* 0x0000000bd0007c0c */ /* 0x000fe2000c721270 */
[----:B------:R-:W-:Y:S01]  /*ac40*/  @P3 STG.E desc[UR38][R28.64], R39 ;  /* 0x000000271c003986 */ /* 0x000fe2000c101926 */
[C---:B------:R-:W-:Y:S01]  /*ac50*/  ISETP.LT.AND P3, PT, R209.reuse, UR11, !P0 ;  /* 0x0000000bd1007c0c */ /* 0x040fe2000c761270 */
[----:B------:R-:W-:Y:S02]  /*ac60*/  IMAD R209, R209, UR5, RZ ;  /* 0x00000005d1d17c24 */ /* 0x000fe4000f8e02ff */
[----:B--2---:R2:W-:Y:S01]  /*ac70*/  @P4 STG.E desc[UR38][R30.64], R20 ;  /* 0x000000141e004986 */ /* 0x0045e2000c101926 */
[C---:B------:R-:W-:Y:S01]  /*ac80*/  ISETP.LT.AND P4, PT, R210.reuse, UR11, !P0 ;  /* 0x0000000bd2007c0c */ /* 0x040fe2000c781270 */
[----:B------:R-:W-:-:S02]  /*ac90*/  IMAD R210, R210, UR5, RZ ;  /* 0x00000005d2d27c24 */ /* 0x000fc4000f8e02ff */
[----:B------:R-:W3:Y:S01]  /*aca0*/  LDS.128 R36, [R40] ;  /* 0x0000000028247984 */ /* 0x000ee20000000c00 */
[----:B------:R-:W-:Y:S02]  /*acb0*/  IMAD R208, R208, UR5, RZ ;  /* 0x00000005d0d07c24 */ /* 0x000fe4000f8e02ff */
[CC--:B-1----:R-:W-:Y:S01]  /*acc0*/  LEA R2, P2, R210.reuse, R35.reuse, 0x2 ;  /* 0x00000023d2027211 */ /* 0x0c2fe200078410ff */
[----:B------:R1:W-:Y:S01]  /*acd0*/  @P5 STG.E desc[UR38][R32.64], R21 ;  /* 0x0000001520005986 */ /* 0x0003e2000c101926 */
[----:B----4-:R-:W-:Y:S02]  /*ace0*/  LEA R24, P5, R209, R35, 0x2 ;  /* 0x00000023d1187211 */ /* 0x010fe400078a10ff */
[----:B------:R-:W-:Y:S01]  /*acf0*/  LEA.HI.X.SX32 R3, R210, R217, 0x2, P2 ;  /* 0x000000d9d2037211 */ /* 0x000fe200010f16ff */
[----:B------:R-:W4:Y:S01]  /*ad00*/  LDS.128 R40, [R40+0x2000] ;  /* 0x0020000028287984 */ /* 0x000f220000000c00 */
[C---:B------:R-:W-:Y:S01]  /*ad10*/  ISETP.LT.AND P2, PT, R207.reuse, UR11, !P0 ;  /* 0x0000000bcf007c0c */ /* 0x040fe2000c741270 */
[----:B------:R-:W-:Y:S01]  /*ad20*/  IMAD R207, R207, UR5, RZ ;  /* 0x00000005cfcf7c24 */ /* 0x000fe2000f8e02ff */
[----:B-----5:R-:W-:Y:S01]  /*ad30*/  LEA R26, P6, R208, R35, 0x2 ;  /* 0x00000023d01a7211 */ /* 0x020fe200078c10ff */
[----:B------:R5:W-:Y:S01]  /*ad40*/  @P4 STG.E desc[UR38][R2.64], R22 ;  /* 0x0000001602004986 */ /* 0x000be2000c101926 */
[----:B------:R-:W-:-:S02]  /*ad50*/  LEA.HI.X.SX32 R25, R209, R217, 0x2, P5 ;  /* 0x000000d9d1197211 */ /* 0x000fc400028f16ff */
[C---:B--2---:R-:W-:Y:S02]  /*ad60*/  LEA R20, P4, R207.reuse, R35, 0x2 ;  /* 0x00000023cf147211 */ /* 0x044fe400078810ff */
[-C--:B------:R-:W-:Y:S01]  /*ad70*/  LEA.HI.X.SX32 R27, R208, R217.reuse, 0x2, P6 ;  /* 0x000000d9d01b7211 */ /* 0x080fe200030f16ff */
[----:B------:R-:W-:Y:S01]  /*ad80*/  @P3 STG.E desc[UR38][R24.64], R23 ;  /* 0x0000001718003986 */ /* 0x000fe2000c101926 */
[----:B-1----:R-:W-:Y:S02]  /*ad90*/  LEA.HI.X.SX32 R21, R207, R217, 0x2, P4 ;  /* 0x000000d9cf157211 */ /* 0x002fe400020f16ff */
[C---:B------:R-:W-:Y:S01]  /*ada0*/  ISETP.LT.AND P4, PT, R206.reuse, UR11, !P0 ;  /* 0x0000000bce007c0c */ /* 0x040fe2000c781270 */
[----:B------:R-:W-:Y:S01]  /*adb0*/  IMAD R206, R206, UR5, RZ ;  /* 0x00000005cece7c24 */ /* 0x000fe2000f8e02ff */
[----:B---3--:R1:W-:Y:S01]  /*adc0*/  @P1 STG.E desc[UR38][R26.64], R16 ;  /* 0x000000101a001986 */ /* 0x0083e2000c101926 */
[C---:B------:R-:W-:Y:S01]  /*add0*/  ISETP.LT.AND P3, PT, R204.reuse, UR11, !P0 ;  /* 0x0000000bcc007c0c */ /* 0x040fe2000c761270 */
[----:B------:R-:W-:-:S02]  /*ade0*/  IMAD R204, R204, UR5, RZ ;  /* 0x00000005cccc7c24 */ /* 0x000fc4000f8e02ff */
[----:B------:R-:W-:Y:S01]  /*adf0*/  LEA R28, P1, R206, R35, 0x2 ;  /* 0x00000023ce1c7211 */ /* 0x000fe200078210ff */
[----:B------:R2:W-:Y:S01]  /*ae00*/  @P2 STG.E desc[UR38][R20.64], R17 ;  /* 0x0000001114002986 */ /* 0x0005e2000c101926 */
[C---:B------:R-:W-:Y:S01]  /*ae10*/  ISETP.LT.AND P2, PT, R202.reuse, UR11, !P0 ;  /* 0x0000000bca007c0c */ /* 0x040fe2000c741270 */
[----:B------:R-:W-:Y:S01]  /*ae20*/  IMAD R202, R202, UR5, RZ ;  /* 0x00000005caca7c24 */ /* 0x000fe2000f8e02ff */
[----:B------:R-:W-:Y:S02]  /*ae30*/  LEA.HI.X.SX32 R29, R206, R217, 0x2, P1 ;  /* 0x000000d9ce1d7211 */ /* 0x000fe400008f16ff */
[C---:B------:R-:W-:Y:S01]  /*ae40*/  ISETP.LT.AND P1, PT, R201.reuse, UR11, !P0 ;  /* 0x0000000bc9007c0c */ /* 0x040fe2000c721270 */
[----:B------:R-:W-:Y:S01]  /*ae50*/  IMAD R201, R201, UR5, RZ ;  /* 0x00000005c9c97c24 */ /* 0x000fe2000f8e02ff */
[-C--:B-----5:R-:W-:Y:S01]  /*ae60*/  LEA R2, P5, R204, R35.reuse, 0x2 ;  /* 0x00000023cc027211 */ /* 0x0a0fe200078a10ff */
[----:B------:R-:W-:Y:S01]  /*ae70*/  @P4 STG.E desc[UR38][R28.64], R18 ;  /* 0x000000121c004986 */ /* 0x000fe2000c101926 */
[----:B-1----:R-:W-:-:S02]  /*ae80*/  LEA R16, P4, R202, R35, 0x2 ;  /* 0x00000023ca107211 */ /* 0x002fc400078810ff */
[----:B------:R-:W-:Y:S02]  /*ae90*/  LEA.HI.X.SX32 R3, R204, R217, 0x2, P5 ;  /* 0x000000d9cc037211 */ /* 0x000fe400028f16ff */
[C---:B------:R-:W-:Y:S01]  /*aea0*/  ISETP.LT.AND P5, PT, R200.reuse, UR11, !P0 ;  /* 0x0000000bc8007c0c */ /* 0x040fe2000c7a1270 */
[----:B------:R-:W-:Y:S01]  /*aeb0*/  IMAD R200, R200, UR5, RZ ;  /* 0x00000005c8c87c24 */ /* 0x000fe2000f8e02ff */
[C---:B--2---:R-:W-:Y:S01]  /*aec0*/  LEA R20, P6, R201.reuse, R35, 0x2 ;  /* 0x00000023c9147211 */ /* 0x044fe200078c10ff */
[----:B------:R1:W-:Y:S01]  /*aed0*/  @P3 STG.E desc[UR38][R2.64], R19 ;  /* 0x0000001302003986 */ /* 0x0003e2000c101926 */
[-C--:B------:R-:W-:Y:S02]  /*aee0*/  LEA.HI.X.SX32 R17, R202, R217.reuse, 0x2, P4 ;  /* 0x000000d9ca117211 */ /* 0x080fe400020f16ff */
[----:B------:R-:W-:Y:S02]  /*aef0*/  LEA.HI.X.SX32 R21, R201, R217, 0x2, P6 ;  /* 0x000000d9c9157211 */ /* 0x000fe400030f16ff */
[C---:B------:R-:W-:Y:S01]  /*af00*/  ISETP.LT.AND P3, PT, R198.reuse, UR11, !P0 ;  /* 0x0000000bc6007c0c */ /* 0x040fe2000c761270 */
[----:B------:R-:W-:Y:S01]  /*af10*/  IMAD R198, R198, UR5, RZ ;  /* 0x00000005c6c67c24 */ /* 0x000fe2000f8e02ff */
[C---:B------:R-:W-:Y:S01]  /*af20*/  LEA R22, P4, R200.reuse, R35, 0x2 ;  /* 0x00000023c8167211 */ /* 0x040fe200078810ff */
[----:B------:R2:W-:Y:S01]  /*af30*/  @P2 STG.E desc[UR38][R16.64], R36 ;  /* 0x0000002410002986 */ /* 0x0005e2000c101926 */
[C---:B------:R-:W-:Y:S01]  /*af40*/  ISETP.LT.AND P2, PT, R197.reuse, UR11, !P0 ;  /* 0x0000000bc5007c0c */ /* 0x040fe2000c741270 */
[----:B------:R-:W-:Y:S01]  /*af50*/  IMAD R197, R197, UR5, RZ ;  /* 0x00000005c5c57c24 */ /* 0x000fe2000f8e02ff */
[----:B------:R-:W-:Y:S01]  /*af60*/  LEA.HI.X.SX32 R23, R200, R217, 0x2, P4 ;  /* 0x000000d9c8177211 */ /* 0x000fe200020f16ff */
[----:B------:R3:W-:Y:S01]  /*af70*/  @P1 STG.E desc[UR38][R20.64], R37 ;  /* 0x0000002514001986 */ /* 0x0007e2000c101926 */
[C---:B------:R-:W-:Y:S01]  /*af80*/  ISETP.LT.AND P1, PT, R195.reuse, UR11, !P0 ;  /* 0x0000000bc3007c0c */ /* 0x040fe2000c721270 */
[----:B------:R-:W-:Y:S01]  /*af90*/  IMAD R195, R195, UR5, RZ ;  /* 0x00000005c3c37c24 */ /* 0x000fe2000f8e02ff */
[C---:B-1----:R-:W-:Y:S01]  /*afa0*/  LEA R2, P4, R198.reuse, R35, 0x2 ;  /* 0x00000023c6027211 */ /* 0x042fe200078810ff */
[----:B------:R-:W-:Y:S03]  /*afb0*/  @P5 STG.E desc[UR38][R22.64], R38 ;  /* 0x0000002616005986 */ /* 0x000fe6000c101926 */
[----:B------:R-:W-:-:S02]  /*afc0*/  LEA.HI.X.SX32 R3, R198, R217, 0x2, P4 ;  /* 0x000000d9c6037211 */ /* 0x000fc400020f16ff */
[-C--:B--2---:R-:W-:Y:S02]  /*afd0*/  LEA R16, P6, R197, R35.reuse, 0x2 ;  /* 0x00000023c5107211 */ /* 0x084fe400078c10ff */
[C---:B------:R-:W-:Y:S01]  /*afe0*/  ISETP.LT.AND P4, PT, R194.reuse, UR11, !P0 ;  /* 0x0000000bc2007c0c */ /* 0x040fe2000c781270 */
[----:B------:R-:W-:Y:S01]  /*aff0*/  IMAD R194, R194, UR5, RZ ;  /* 0x00000005c2c27c24 */ /* 0x000fe2000f8e02ff */
[----:B------:R-:W-:Y:S01]  /*b000*/  LEA R18, P5, R195, R35, 0x2 ;  /* 0x00000023c3127211 */ /* 0x000fe200078a10ff */
[----:B------:R1:W-:Y:S01]  /*b010*/  @P3 STG.E desc[UR38][R2.64], R39 ;  /* 0x0000002702003986 */ /* 0x0003e2000c101926 */
[-C--:B------:R-:W-:Y:S02]  /*b020*/  LEA.HI.X.SX32 R17, R197, R217.reuse, 0x2, P6 ;  /* 0x000000d9c5117211 */ /* 0x080fe400030f16ff */
[----:B------:R-:W-:Y:S02]  /*b030*/  LEA.HI.X.SX32 R19, R195, R217, 0x2, P5 ;  /* 0x000000d9c3137211 */ /* 0x000fe400028f16ff */
[C---:B------:R-:W-:Y:S01]  /*b040*/  ISETP.LT.AND P3, PT, R193.reuse, UR11, !P0 ;  /* 0x0000000bc1007c0c */ /* 0x040fe2000c761270 */
[----:B------:R-:W-:Y:S01]  /*b050*/  IMAD R193, R193, UR5, RZ ;  /* 0x00000005c1c17c24 */ /* 0x000fe2000f8e02ff */
[----:B---3--:R-:W-:Y:S01]  /*b060*/  LEA R20, P5, R194, R35, 0x2 ;  /* 0x00000023c2147211 */ /* 0x008fe200078a10ff */
        /* <DEDUP_REMOVED lines=16> */
[----:B---3--:R-:W-:Y:S02]  /*b170*/  LEA.HI.X.SX32 R5, R150, R217, 0x2, P4 ;  /* 0x000000d996057211 */ /* 0x008fe400020f16ff */
[----:B------:R-:W-:Y:S01]  /*b180*/  LEA R18, P4, R149, R35, 0x2 ;  /* 0x0000002395127211 */ /* 0x000fe200078810ff */
[----:B------:R-:W-:Y:S01]  /*b190*/  @P2 STG.E desc[UR38][R16.64], R8 ;  /* 0x0000000810002986 */ /* 0x000fe2000c101926 */
[C---:B------:R-:W-:Y:S01]  /*b1a0*/  ISETP.LT.AND P3, PT, R148.reuse, UR11, !P0 ;  /* 0x0000000b94007c0c */ /* 0x040fe2000c761270 */
[----:B------:R-:W-:Y:S01]  /*b1b0*/  IMAD R148, R148, UR5, RZ ;  /* 0x0000000594947c24 */ /* 0x000fe2000f8e02ff */
[----:B------:R-:W-:Y:S01]  /*b1c0*/  ISETP.LT.AND P2, PT, R147, UR11, !P0 ;  /* 0x0000000b93007c0c */ /* 0x000fe2000c741270 */
[----:B------:R2:W-:Y:S01]  /*b1d0*/  @P1 STG.E desc[UR38][R4.64], R9 ;  /* 0x0000000904001986 */ /* 0x0005e2000c101926 */
[----:B------:R-:W-:Y:S01]  /*b1e0*/  LEA.HI.X.SX32 R19, R149, R217, 0x2, P4 ;  /* 0x000000d995137211 */ /* 0x000fe200020f16ff */
[----:B------:R-:W-:Y:S01]  /*b1f0*/  IMAD R147, R147, UR5, RZ ;  /* 0x0000000593937c24 */ /* 0x000fe2000f8e02ff */
[C---:B------:R-:W-:Y:S01]  /*b200*/  ISETP.LT.AND P1, PT, R146.reuse, UR11, !P0 ;  /* 0x0000000b92007c0c */ /* 0x040fe2000c721270 */
[----:B------:R-:W-:Y:S01]  /*b210*/  IMAD R146, R146, UR5, RZ ;  /* 0x0000000592927c24 */ /* 0x000fe2000f8e02ff */
[-C--:B-1----:R-:W-:Y:S01]  /*b220*/  LEA R2, P4, R148, R35.reuse, 0x2 ;  /* 0x0000002394027211 */ /* 0x082fe200078810ff */
[----:B------:R-:W-:Y:S01]  /*b230*/  @P5 STG.E desc[UR38][R18.64], R10 ;  /* 0x0000000a12005986 */ /* 0x000fe2000c101926 */
[----:B------:R-:W-:-:S02]  /*b240*/  LEA R6, P5, R147, R35, 0x2 ;  /* 0x0000002393067211 */ /* 0x000fc400078a10ff */
[-C--:B------:R-:W-:Y:S02]  /*b250*/  LEA.HI.X.SX32 R3, R148, R217.reuse, 0x2, P4 ;  /* 0x000000d994037211 */ /* 0x080fe400020f16ff */
[----:B------:R-:W-:Y:S02]  /*b260*/  LEA.HI.X.SX32 R7, R147, R217, 0x2, P5 ;  /* 0x000000d993077211 */ /* 0x000fe400028f16ff */
[C---:B--2---:R-:W-:Y:S01]  /*b270*/  LEA R4, P6, R146.reuse, R35, 0x2 ;  /* 0x0000002392047211 */ /* 0x044fe200078c10ff */
[----:B------:R1:W-:Y:S01]  /*b280*/  @P3 STG.E desc[UR38][R2.64], R11 ;  /* 0x0000000b02003986 */ /* 0x0003e2000c101926 */
[C---:B------:R-:W-:Y:S01]  /*b290*/  ISETP.LT.AND P5, PT, R145.reuse, UR11, !P0 ;  /* 0x0000000b91007c0c */ /* 0x040fe2000c7a1270 */
[----:B------:R-:W-:Y:S01]  /*b2a0*/  IMAD R145, R145, UR5, RZ ;  /* 0x0000000591917c24 */ /* 0x000fe2000f8e02ff */
[----:B------:R-:W-:Y:S01]  /*b2b0*/  LEA.HI.X.SX32 R5, R146, R217, 0x2, P6 ;  /* 0x000000d992057211 */ /* 0x000fe200030f16ff */
[----:B------:R2:W-:Y:S01]  /*b2c0*/  @P2 STG.E desc[UR38][R6.64], R12 ;  /* 0x0000000c06002986 */ /* 0x0005e2000c101926 */
[C---:B------:R-:W-:Y:S01]  /*b2d0*/  ISETP.LT.AND P4, PT, R144.reuse, UR11, !P0 ;  /* 0x0000000b90007c0c */ /* 0x040fe2000c781270 */
[----:B------:R-:W-:Y:S01]  /*b2e0*/  IMAD R144, R144, UR5, RZ ;  /* 0x0000000590907c24 */ /* 0x000fe2000f8e02ff */
[C---:B------:R-:W-:Y:S01]  /*b2f0*/  ISETP.LT.AND P3, PT, R143.reuse, UR11, !P0 ;  /* 0x0000000b8f007c0c */ /* 0x040fe2000c761270 */
[----:B------:R3:W-:Y:S01]  /*b300*/  @P1 STG.E desc[UR38][R4.64], R13 ;  /* 0x0000000d04001986 */ /* 0x0007e2000c101926 */
[C---:B------:R-:W-:Y:S01]  /*b310*/  ISETP.LT.AND P2, PT, R142.reuse, UR11, !P0 ;  /* 0x0000000b8e007c0c */ /* 0x040fe2000c741270 */
[----:B------:R-:W-:Y:S01]  /*b320*/  IMAD R143, R143, UR5, RZ ;  /* 0x000000058f8f7c24 */ /* 0x000fe2000f8e02ff */
[-C--:B------:R-:W-:Y:S01]  /*b330*/  LEA R8, P6, R145, R35.reuse, 0x2 ;  /* 0x0000002391087211 */ /* 0x080fe200078c10ff */
[----:B------:R-:W-:Y:S01]  /*b340*/  IMAD R142, R142, UR5, RZ ;  /* 0x000000058e8e7c24 */ /* 0x000fe2000f8e02ff */
[----:B-1----:R-:W-:-:S02]  /*b350*/  LEA R2, P1, R144, R35, 0x2 ;  /* 0x0000002390027211 */ /* 0x002fc400078210ff */
[-C--:B------:R-:W-:Y:S02]  /*b360*/  LEA.HI.X.SX32 R9, R145, R217.reuse, 0x2, P6 ;  /* 0x000000d991097211 */ /* 0x080fe400030f16ff */
[----:B------:R-:W-:Y:S02]  /*b370*/  LEA.HI.X.SX32 R3, R144, R217, 0x2, P1 ;  /* 0x000000d990037211 */ /* 0x000fe400008f16ff */
[-C--:B--2---:R-:W-:Y:S01]  /*b380*/  LEA R6, P1, R142, R35.reuse, 0x2 ;  /* 0x000000238e067211 */ /* 0x084fe200078210ff */
[----:B---3--:R-:W-:Y:S01]  /*b390*/  IMAD R13, R140, UR5, RZ ;  /* 0x000000058c0d7c24 */ /* 0x008fe2000f8e02ff */
[C---:B------:R-:W-:Y:S01]  /*b3a0*/  LEA R4, P6, R143.reuse, R35, 0x2 ;  /* 0x000000238f047211 */ /* 0x040fe200078c10ff */
[----:B------:R1:W-:Y:S01]  /*b3b0*/  @P5 STG.E desc[UR38][R8.64], R14 ;  /* 0x0000000e08005986 */ /* 0x0003e2000c101926 */
[-C--:B------:R-:W-:Y:S02]  /*b3c0*/  LEA.HI.X.SX32 R7, R142, R217.reuse, 0x2, P1 ;  /* 0x000000d98e077211 */ /* 0x080fe400008f16ff */
[----:B------:R-:W-:Y:S01]  /*b3d0*/  LEA.HI.X.SX32 R5, R143, R217, 0x2, P6 ;  /* 0x000000d98f057211 */ /* 0x000fe200030f16ff */
[----:B------:R1:W-:Y:S01]  /*b3e0*/  @P4 STG.E desc[UR38][R2.64], R15 ;  /* 0x0000000f02004986 */ /* 0x0003e2000c101926 */
[----:B------:R-:W-:-:S02]  /*b3f0*/  LEA R10, P6, R0, R35, 0x2 ;  /* 0x00000023000a7211 */ /* 0x000fc400078c10ff */
[----:B------:R-:W-:Y:S01]  /*b400*/  ISETP.LT.AND P1, PT, R141, UR11, !P0 ;  /* 0x0000000b8d007c0c */ /* 0x000fe2000c721270 */
[----:B----4-:R1:W-:Y:S01]  /*b410*/  @P3 STG.E desc[UR38][R4.64], R40 ;  /* 0x0000002804003986 */ /* 0x0103e2000c101926 */
[----:B------:R-:W-:Y:S02]  /*b420*/  ISETP.LT.AND P0, PT, R140, UR11, !P0 ;  /* 0x0000000b8c007c0c */ /* 0x000fe4000c701270 */
[----:B------:R-:W-:Y:S01]  /*b430*/  LEA.HI.X.SX32 R11, R0, R217, 0x2, P6 ;  /* 0x000000d9000b7211 */ /* 0x000fe200030f16ff */
[----:B------:R1:W-:Y:S01]  /*b440*/  @P2 STG.E desc[UR38][R6.64], R41 ;  /* 0x0000002906002986 */ /* 0x0003e2000c101926 */
[----:B------:R-:W-:-:S04]  /*b450*/  LEA R12, P6, R13, R35, 0x2 ;  /* 0x000000230d0c7211 */ /* 0x000fc800078c10ff */
[----:B------:R-:W-:-:S03]  /*b460*/  LEA.HI.X.SX32 R13, R13, R217, 0x2, P6 ;  /* 0x000000d90d0d7211 */ /* 0x000fc600030f16ff */
[----:B------:R1:W-:Y:S04]  /*b470*/  @P1 STG.E desc[UR38][R10.64], R42 ;  /* 0x0000002a0a001986 */ /* 0x0003e8000c101926 */
[----:B------:R1:W-:Y:S01]  /*b480*/  @P0 STG.E desc[UR38][R12.64], R43 ;  /* 0x0000002b0c000986 */ /* 0x0003e2000c101926 */
[----:B------:R-:W-:Y:S06]  /*b490*/  BAR.SYNC.DEFER_BLOCKING 0x0 ;  /* 0x0000000000007b1d */ /* 0x000fec0000010000 */
[----:B------:R-:W-:Y:S05]  /*b4a0*/  BRA.U UP0, `(.L_x_13) ;  /* 0x0000000100a07547 */ /* 0x000fea000b800000 */
[----:B------:R-:W2:Y:S01]  /*b4b0*/  S2UR UR5, SR_CgaCtaId ;  /* 0x00000000000579c3 */ /* 0x000ea20000008800 */
[----:B------:R-:W-:Y:S01]  /*b4c0*/  NOP ;  /* 0x0000000000007918 */ /* 0x000fe20000000000 */
[----:B------:R-:W-:Y:S01]  /*b4d0*/  UMOV UR4, 0x50 ;  /* 0x0000005000047882 */ /* 0x000fe20000000000 */
[----:B------:R-:W-:Y:S02]  /*b4e0*/  IMAD.U32 R0, RZ, RZ, UR27 ;  /* 0x0000001bff007e24 */ /* 0x000fe4000f8e00ff */
[----:B-1----:R-:W-:Y:S02]  /*b4f0*/  IMAD.MOV.U32 R3, RZ, RZ, 0x3 ;  /* 0x00000003ff037424 */ /* 0x002fe400078e00ff */
[----:B------:R-:W-:Y:S01]  /*b500*/  IMAD.MOV.U32 R7, RZ, RZ, 0x1 ;  /* 0x00000001ff077424 */ /* 0x000fe200078e00ff */
[----:B------:R-:W-:-:S04]  /*b510*/  LOP3.LUT R0, R0, 0xffff, RZ, 0xc0, !PT ;  /* 0x0000ffff00007812 */ /* 0x000fc800078ec0ff */
[----:B------:R-:W-:-:S05]  /*b520*/  SHF.R.U32.HI R0, RZ, 0x5, R0 ;  /* 0x00000005ff007819 */ /* 0x000fca0000011600 */
[----:B------:R-:W-:Y:S01]  /*b530*/  VIADD R2, R0, 0x10 ;  /* 0x0000001000027836 */ /* 0x000fe20000000000 */
[----:B------:R-:W-:Y:S01]  /*b540*/  SHF.L.U32 R0, R3, R0, RZ ;  /* 0x0000000003007219 */ /* 0x000fe200000006ff */
[----:B--2---:R-:W-:-:S03]  /*b550*/  ULEA UR6, UR5, UR4, 0x18 ;  /* 0x0000000405067291 */ /* 0x004fc6000f8ec0ff */
[----:B------:R-:W-:-:S04]  /*b560*/  SHF.L.U32 R3, R7, R2, RZ ;  /* 0x0000000207037219 */ /* 0x000fc800000006ff */
[----:B------:R-:W-:Y:S02]  /*b570*/  LOP3.LUT R0, R3, R0, RZ, 0xfc, !PT ;  /* 0x0000000003007212 */ /* 0x000fe400078efcff */
[----:B------:R-:W1:Y:S02]  /*b580*/  LDS R5, [UR6] ;  /* 0x00000006ff057984 */ /* 0x000e640008000800 */
[C---:B------:R-:W-:Y:S02]  /*b590*/  LOP3.LUT R2, R0.reuse, 0xffff, RZ, 0xc0, !PT ;  /* 0x0000ffff00027812 */ /* 0x040fe400078ec0ff */
[----:B-1----:R-:W-:-:S04]  /*b5a0*/  LOP3.LUT R3, R0, 0xffff, R5, 0x80, !PT ;  /* 0x0000ffff00037812 */ /* 0x002fc800078e8005 */
[----:B------:R-:W-:-:S13]  /*b5b0*/  ISETP.NE.AND P0, PT, R3, R2, PT ;  /* 0x000000020300720c */ /* 0x000fda0003f05270 */
[----:B------:R-:W-:Y:S05]  /*b5c0*/  @P0 BRA `(.L_x_14) ;  /* 0x0000000000500947 */ /* 0x000fea0003800000 */
[----:B------:R-:W-:Y:S02]  /*b5d0*/  SHF.R.U32.HI R5, RZ, 0x10, R5 ;  /* 0x00000010ff057819 */ /* 0x000fe40000011605 */
[----:B------:R-:W-:-:S04]  /*b5e0*/  SHF.R.U32.HI R2, RZ, 0x10, R0 ;  /* 0x00000010ff027819 */ /* 0x000fc80000011600 */
[----:B------:R-:W-:-:S04]  /*b5f0*/  LOP3.LUT R5, R5, R2, RZ, 0xc0, !PT ;  /* 0x0000000205057212 */ /* 0x000fc800078ec0ff */
[----:B------:R-:W-:-:S13]  /*b600*/  ISETP.NE.AND P0, PT, R5, R2, PT ;  /* 0x000000020500720c */ /* 0x000fda0003f05270 */
[----:B------:R-:W-:Y:S05]  /*b610*/  @P0 BRA `(.L_x_15) ;  /* 0x0000000000300947 */ /* 0x000fea0003800000 */
[----:B------:R-:W-:Y:S01]  /*b620*/  R2UR UR4, R0 ;  /* 0x00000000000472ca */ /* 0x000fe200000e0000 */
[----:B------:R-:W-:Y:S01]  /*b630*/  VOTEU.ANY UR5, UPT, PT ;  /* 0x0000000000057886 */ /* 0x000fe200038e0100 */
[----:B------:R-:W1:Y:S01]  /*b640*/  S2R R0, SR_LANEID ;  /* 0x0000000000007919 */ /* 0x000e620000000000 */
[----:B------:R-:W-:-:S10]  /*b650*/  UFLO.U32 UR5, UR5 ;  /* 0x00000005000572bd */ /* 0x000fd400080e0000 */
[----:B------:R-:W-:-:S06]  /*b660*/  ULOP3.LUT UR4, URZ, UR4, URZ, 0x33, !UPT ;  /* 0x00000004ff047292 */ /* 0x000fcc000f8e33ff */
[----:B------:R-:W-:-:S04]  /*b670*/  IMAD.U32 R2, RZ, RZ, UR4 ;  /* 0x00000004ff027e24 */ /* 0x000fc8000f8e00ff */
[----:B------:R-:W2:Y:S02]  /*b680*/  REDUX UR7, R2 ;  /* 0x00000000020773c4 */ /* 0x000ea40000000000 */
[----:B------:R3:W-:Y:S01]  /*b690*/  UTCATOMSWS.AND URZ, UR4 ;  /* 0x0000000400ff79e3 */ /* 0x0007e20008000000 */
[----:B-1----:R-:W-:Y:S01]  /*b6a0*/  ISETP.EQ.U32.AND P0, PT, R0, UR5, PT ;  /* 0x0000000500007c0c */ /* 0x002fe2000bf02070 */
[----:B--2---:R-:W-:-:S12]  /*b6b0*/  IMAD.U32 R0, RZ, RZ, UR7 ;  /* 0x00000007ff007e24 */ /* 0x004fd8000f8e00ff */
[----:B------:R3:W-:Y:S01]  /*b6c0*/  @P0 ATOMS.AND RZ, [UR6], R0 ;  /* 0x00000000ffff098c */ /* 0x0007e2000a800006 */
[----:B------:R-:W-:Y:S05]  /*b6d0*/  BRA `(.L_x_13) ;  /* 0x0000000000147947 */ /* 0x000fea0003800000 */
.L_x_15:
[----:B------:R-:W-:-:S07]  /*b6e0*/  MOV R2, 0xb700 ;  /* 0x0000b70000027802 */ /* 0x000fce0000000f00 */
[----:B------:R-:W-:Y:S05]  /*b6f0*/  CALL.REL.NOINC `($__internal_0_$__cuda_sm10x_tcgen05_guardrail_trap_col_being_dealloced_not_returned_by_alloc) ;  /* 0x00000000002c7944 */ /* 0x000fea0003c00000 */
[----:B------:R-:W-:Y:S05]  /*b700*/  BRA `(.L_x_13) ;  /* 0x0000000000087947 */ /* 0x000fea0003800000 */
.L_x_14:
[----:B------:R-:W-:-:S07]  /*b710*/  MOV R2, 0xb730 ;  /* 0x0000b73000027802 */ /* 0x000fce0000000f00 */
[----:B------:R-:W-:Y:S05]  /*b720*/  CALL.REL.NOINC `($__internal_2_$__cuda_sm10x_tcgen05_guardrail_trap_unallocated_columns_being_dealloced) ;  /* 0x0000000000387944 */ /* 0x000fea0003c00000 */
.L_x_13:
[----:B------:R-:W-:Y:S01]  /*b730*/  NOP ;  /* 0x0000000000007918 */ /* 0x000fe20000000000 */
[----:B---3--:R-:W-:Y:S05]  /*b740*/  EXIT ;  /* 0x000000000000794d */ /* 0x008fea0003800000 */
.L_x_9:
[----:B------:R-:W1:Y:S02]  /*b750*/  SYNCS.PHASECHK.TRANS64.TRYWAIT P0, [UR33], R122 ;  /* 0x0000007aff0075a7 */ /* 0x000e640008001121 */
[----:B-1----:R-:W-:Y:S05]  /*b760*/  @!P0 BRA `(.L_x_9) ;  /* 0xfffffffc00f88947 */ /* 0x002fea000383ffff */
[----:B------:R-:W-:Y:S05]  /*b770*/  BRA `(.L_x_16) ;  /* 0xffffffd000fc7947 */ /* 0x000fea000383ffff */
.L_x_12:
[----:B------:R-:W1:Y:S02]  /*b780*/  SYNCS.PHASECHK.TRANS64.TRYWAIT P0, [UR28], R0 ;  /* 0x00000000ff0075a7 */ /* 0x000e64000800111c */
[----:B-1----:R-:W-:Y:S05]  /*b790*/  @!P0 BRA `(.L_x_12) ;  /* 0xfffffffc00f88947 */ /* 0x002fea000383ffff */
[----:B------:R-:W-:Y:S05]  /*b7a0*/  BRA `(.L_x_11) ;  /* 0xffffffec006c7947 */ /* 0x000fea000383ffff */
        .weak           $__internal_0_$__cuda_sm10x_tcgen05_guardrail_trap_col_being_dealloced_not_returned_by_alloc
        .type           $__internal_0_$__cuda_sm10x_tcgen05_guardrail_trap_col_being_dealloced_not_returned_by_alloc,@function
        .size           $__internal_0_$__cuda_sm10x_tcgen05_guardrail_trap_col_being_dealloced_not_returned_by_alloc,($__internal_1_$__cuda_sm10x_tcgen05_guardrail_trap_phase_invalid_during_alloc - $__internal_0_$__cuda_sm10x_tcgen05_guardrail_trap_col_being_dealloced_not_returned_by_alloc)
$__internal_0_$__cuda_sm10x_tcgen05_guardrail_trap_col_being_dealloced_not_returned_by_alloc:
[----:B------:R-:W-:Y:S05]  /*b7b0*/  BPT.TRAP 0x1 ;  /* 0x000000040000795c */ /* 0x000fea0000300000 */
[----:B------:R-:W-:-:S04]  /*b7c0*/  IMAD.MOV.U32 R3, RZ, RZ, 0x0 ;  /* 0x00000000ff037424 */ /* 0x000fc800078e00ff */
[----:B------:R-:W-:Y:S05]  /*b7d0*/  RET.REL.NODEC R2 `(matmul_kernel) ;  /* 0xffffff4802087950 */ /* 0x000fea0003c3ffff */
        .weak           $__internal_1_$__cuda_sm10x_tcgen05_guardrail_trap_phase_invalid_during_alloc
        .type           $__internal_1_$__cuda_sm10x_tcgen05_guardrail_trap_phase_invalid_during_alloc,@function
        .size           $__internal_1_$__cuda_sm10x_tcgen05_guardrail_trap_phase_invalid_during_alloc,($__internal_2_$__cuda_sm10x_tcgen05_guardrail_trap_unallocated_columns_being_dealloced - $__internal_1_$__cuda_sm10x_tcgen05_guardrail_trap_phase_invalid_during_alloc)
$__internal_1_$__cuda_sm10x_tcgen05_guardrail_trap_phase_invalid_during_alloc:
[----:B------:R-:W-:Y:S05]  /*b7e0*/  BPT.TRAP 0x1 ;  /* 0x000000040000795c */ /* 0x000fea0000300000 */
[----:B------:R-:W-:-:S04]  /*b7f0*/  IMAD.MOV.U32 R3, RZ, RZ, 0x0 ;  /* 0x00000000ff037424 */ /* 0x000fc800078e00ff */
[----:B------:R-:W-:Y:S05]  /*b800*/  RET.REL.NODEC R2 `(matmul_kernel) ;  /* 0xffffff4402fc7950 */ /* 0x000fea0003c3ffff */
        .weak           $__internal_2_$__cuda_sm10x_tcgen05_guardrail_trap_unallocated_columns_being_dealloced
        .type           $__internal_2_$__cuda_sm10x_tcgen05_guardrail_trap_unallocated_columns_being_dealloced,@function
        .size           $__internal_2_$__cuda_sm10x_tcgen05_guardrail_trap_unallocated_columns_being_dealloced,(.L_x_20 - $__internal_2_$__cuda_sm10x_tcgen05_guardrail_trap_unallocated_columns_being_dealloced)
$__internal_2_$__cuda_sm10x_tcgen05_guardrail_trap_unallocated_columns_being_dealloced:
[----:B------:R-:W-:Y:S05]  /*b810*/  BPT.TRAP 0x1 ;  /* 0x000000040000795c */ /* 0x000fea0000300000 */
[----:B------:R-:W-:-:S04]  /*b820*/  IMAD.MOV.U32 R3, RZ, RZ, 0x0 ;  /* 0x00000000ff037424 */ /* 0x000fc800078e00ff */
[----:B------:R-:W-:Y:S05]  /*b830*/  RET.REL.NODEC R2 `(matmul_kernel) ;  /* 0xffffff4402f07950 */ /* 0x000fea0003c3ffff */
.L_x_17:
[----:B------:R-:W-:-:S00]  /*b840*/  BRA `(.L_x_17) ;  /* 0xfffffffc00fc7947 */ /* 0x000fc0000383ffff */
[----:B------:R-:W-:-:S00]  /*b850*/  NOP ;  /* 0x0000000000007918 */ /* 0x000fc00000000000 */
        /* <DEDUP_REMOVED lines=10> */
.L_x_20:


//--------------------- .nv.shared.matmul_kernel  --------------------------
	.section	.nv.shared.matmul_kernel,"aw",@nobits
	.sectionflags	@""
	.align	16
	.zero		1024


//--------------------- .nv.shared.reserved.0     --------------------------
	.section	.nv.shared.reserved.0,"aw",@nobits
	.align	8
	.weak		__nv_reservedSMEM_offset_0_alias
	.size		__nv_reservedSMEM_offset_0_alias, 0, 64
	.other		__nv_reservedSMEM_offset_0_alias,@"STO_CUDA_RESERVED_SHARED STV_DEFAULT"
__nv_reservedSMEM_offset_0_alias:
	.zero		0
.nv.shared.reserved.0:
	.zero		64
	.weak		__nv_reservedSMEM_allocation_phase
	.type		__nv_reservedSMEM_allocation_phase,@object
	.size		__nv_reservedSMEM_allocation_phase,(.L_0 - __nv_reservedSMEM_allocation_phase)
__nv_reservedSMEM_allocation_phase:
	.zero		1
.L_0:
	.zero		7
	.weak		__nv_reservedSMEM_devtool_atexit_pc
	.type		__nv_reservedSMEM_devtool_atexit_pc,@object
	.size		__nv_reservedSMEM_devtool_atexit_pc,(__nv_reservedSMEM_allocation_mask - __nv_reservedSMEM_devtool_atexit_pc)
__nv_reservedSMEM_devtool_atexit_pc:
	.zero		8
	.weak		__nv_reservedSMEM_allocation_mask
	.type		__nv_reservedSMEM_allocation_mask,@object
	.size		__nv_reservedSMEM_allocation_mask,(.L_2 - __nv_reservedSMEM_allocation_mask)
__nv_reservedSMEM_allocation_mask:
	.zero		4
.L_2:


//--------------------- .nv.constant0.matmul_kernel --------------------------
	.section	.nv.constant0.matmul_kernel,"a",@progbits
	.sectionflags	@""
	.align	4
.nv.constant0.matmul_kernel:
	.zero		976


//--------------------- SYMBOLS --------------------------

	.type		.nv.reservedSmem.offset0,@object
	.size		.nv.reservedSmem.offset0,0x4
	.type		.nv.reservedSmem.cap,@object
	.size		.nv.reservedSmem.cap,0x4
